	.target	sm_90a

	.elftype	@"ET_EXEC"


//--------------------- .note.nv.tkinfo           --------------------------
	.section	.note.nv.tkinfo,"",@"SHT_NOTE"
	.sectionflags	@"SHF_NOTE_NV_TKINFO"
	.tkinfo
        /*0018*/ 	.word	0x00000002
        /*0030*/ 	.string	""
        /*0030*/ 	.string	"ptxas"
        /*0030*/ 	.string	"Cuda compilation tools, release 13.0, V13.0.88"
        /*0030*/ 	.string	"Build cuda_13.0.r13.0/compiler.36424714_0"
        /*0030*/ 	.string	"-arch sm_90a -m 64 "



//--------------------- .note.nv.cuinfo           --------------------------
	.section	.note.nv.cuinfo,"",@"SHT_NOTE"
	.sectionflags	@"SHF_NOTE_NV_CUINFO"
        /*0018*/ 	.short	0x0002
        /*001a*/ 	.short	0x005a
        /*001c*/ 	.short	0x0082
	.zero		2


//--------------------- .nv.info                  --------------------------
	.section	.nv.info,"",@"SHT_CUDA_INFO"
	.align	4


	//----- nvinfo : EIATTR_REGCOUNT
	.align		4
        /*0000*/ 	.byte	0x04, 0x2f
        /*0002*/ 	.short	(.L_16 - .L_15)
	.align		4
.L_15:
        /*0004*/ 	.word	index@(_ZN7cutlass13device_kernelINS_4fmha6kernel13FmhaKernelTmaINS1_10collective15FmhaMainloopTmaINS_6half_tEfN4cute5tupleIJNS7_1CILi64EEENS9_ILi128EEENS9_ILi48EEEEEENS4_13DefaultFusionEJEEENS4_15FmhaFwdEpilogueIS6_fNS8_IJSA_SC_SB_EEEEEJEEEEEvNT_6ParamsE)
        /*0008*/ 	.word	0x0000007a


	//----- nvinfo : EIATTR_FRAME_SIZE
	.align		4
.L_16:
        /*000c*/ 	.byte	0x04, 0x11
        /*000e*/ 	.short	(.L_18 - .L_17)
	.align		4
.L_17:
        /*0010*/ 	.word	index@($__internal_0_$__cuda_sm20_rcp_rn_f32_slowpath)
        /*0014*/ 	.word	0x00000000


	//----- nvinfo : EIATTR_FRAME_SIZE
	.align		4
.L_18:
        /*0018*/ 	.byte	0x04, 0x11
        /*001a*/ 	.short	(.L_20 - .L_19)
	.align		4
.L_19:
        /*001c*/ 	.word	index@(_ZN7cutlass13device_kernelINS_4fmha6kernel13FmhaKernelTmaINS1_10collective15FmhaMainloopTmaINS_6half_tEfN4cute5tupleIJNS7_1CILi64EEENS9_ILi128EEENS9_ILi48EEEEEENS4_13DefaultFusionEJEEENS4_15FmhaFwdEpilogueIS6_fNS8_IJSA_SC_SB_EEEEEJEEEEEvNT_6ParamsE)
        /*0020*/ 	.word	0x00000000


	//----- nvinfo : EIATTR_MIN_STACK_SIZE
	.align		4
.L_20:
        /*0024*/ 	.byte	0x04, 0x12
        /*0026*/ 	.short	(.L_22 - .L_21)
	.align		4
.L_21:
        /*0028*/ 	.word	index@(_ZN7cutlass13device_kernelINS_4fmha6kernel13FmhaKernelTmaINS1_10collective15FmhaMainloopTmaINS_6half_tEfN4cute5tupleIJNS7_1CILi64EEENS9_ILi128EEENS9_ILi48EEEEEENS4_13DefaultFusionEJEEENS4_15FmhaFwdEpilogueIS6_fNS8_IJSA_SC_SB_EEEEEJEEEEEvNT_6ParamsE)
        /*002c*/ 	.word	0x00000000
.L_22:


//--------------------- .nv.compat                --------------------------
	.section	.nv.compat,"",@"SHT_CUDA_COMPAT_INFO"
	.align	4
        /*0000*/ 	.byte	0x02, 0x09, 0x01, 0x00, 0x02, 0x02, 0x04, 0x00, 0x02, 0x05, 0x05, 0x00, 0x03, 0x07, 0x01, 0x01
        /*0010*/ 	.byte	0x02, 0x03, 0x01, 0x00, 0x02, 0x06, 0x01, 0x00, 0x04, 0x0b, 0x08, 0x00, 0x00, 0x00, 0x00, 0x00
        /*0020*/ 	.byte	0x00, 0x00, 0x00, 0x00


//--------------------- .nv.info._ZN7cutlass13device_kernelINS_4fmha6kernel13FmhaKernelTmaINS1_10collective15FmhaMainloopTmaINS_6half_tEfN4cute5tupleIJNS7_1CILi64EEENS9_ILi128EEENS9_ILi48EEEEEENS4_13DefaultFusionEJEEENS4_15FmhaFwdEpilogueIS6_fNS8_IJSA_SC_SB_EEEEEJEEEEEvNT_6ParamsE --------------------------
	.section	.nv.info._ZN7cutlass13device_kernelINS_4fmha6kernel13FmhaKernelTmaINS1_10collective15FmhaMainloopTmaINS_6half_tEfN4cute5tupleIJNS7_1CILi64EEENS9_ILi128EEENS9_ILi48EEEEEENS4_13DefaultFusionEJEEENS4_15FmhaFwdEpilogueIS6_fNS8_IJSA_SC_SB_EEEEEJEEEEEvNT_6ParamsE,"",@"SHT_CUDA_INFO"
	.sectionflags	@""
	.align	4


	//----- nvinfo : EIATTR_CUDA_API_VERSION
	.align		4
        /*0000*/ 	.byte	0x04, 0x37
        /*0002*/ 	.short	(.L_24 - .L_23)
.L_23:
        /*0004*/ 	.word	0x00000082


	//----- nvinfo : EIATTR_KPARAM_INFO
	.align		4
.L_24:
        /*0008*/ 	.byte	0x04, 0x17
        /*000a*/ 	.short	(.L_26 - .L_25)
.L_25:
        /*000c*/ 	.word	0x00000000
        /*0010*/ 	.short	0x0000
        /*0012*/ 	.short	0x0070
        /*0014*/ 	.byte	0x00, 0xf0, 0x01, 0x20


	//----- nvinfo : EIATTR_SPARSE_MMA_MASK
	.align		4
.L_26:
        /*0018*/ 	.byte	0x03, 0x50
        /*001a*/ 	.short	0x0000


	//----- nvinfo : EIATTR_MAXREG_COUNT
	.align		4
        /*001c*/ 	.byte	0x03, 0x1b
        /*001e*/ 	.short	0x00ff


	//----- nvinfo : EIATTR_NUM_BARRIERS
	.align		4
        /*0020*/ 	.byte	0x02, 0x4c
        /*0022*/ 	.byte	0x02
	.zero		1


	//----- nvinfo : EIATTR_EXTERNS
	.align		4
        /*0024*/ 	.byte	0x04, 0x0f
        /*0026*/ 	.short	(.L_28 - .L_27)


	//   ....[0]....
	.align		4
.L_27:
        /*0028*/ 	.word	index@(__assertfail)


	//----- nvinfo : EIATTR_MERCURY_ISA_VERSION
	.align		4
.L_28:
        /*002c*/ 	.byte	0x03, 0x5f
        /*002e*/ 	.short	0x0101


	//----- nvinfo : EIATTR_COOP_GROUP_MASK_REGIDS
	.align		4
        /*0030*/ 	.byte	0x04, 0x29
        /*0032*/ 	.short	(.L_30 - .L_29)


	//   ....[0]....
.L_29:
        /*0034*/ 	.word	0xffffffff


	//   ....[1]....
        /*0038*/ 	.word	0xffffffff


	//   ....[2]....
        /*003c*/ 	.word	0xffffffff


	//   ....[3]....
        /*0040*/ 	.word	0xffffffff


	//   ....[4]....
        /*0044*/ 	.word	0xffffffff


	//   ....[5]....
        /*0048*/ 	.word	0xffffffff


	//   ....[6]....
        /*004c*/ 	.word	0xffffffff


	//   ....[7]....
        /*0050*/ 	.word	0xffffffff


	//   ....[8]....
        /*0054*/ 	.word	0xffffffff


	//   ....[9]....
        /*0058*/ 	.word	0xffffffff


	//   ....[10]....
        /*005c*/ 	.word	0xffffffff


	//   ....[11]....
        /*0060*/ 	.word	0xffffffff


	//   ....[12]....
        /*0064*/ 	.word	0xffffffff


	//   ....[13]....
        /*0068*/ 	.word	0xffffffff


	//   ....[14]....
        /*006c*/ 	.word	0xffffffff


	//   ....[15]....
        /*0070*/ 	.word	0xffffffff


	//   ....[16]....
        /*0074*/ 	.word	0xffffffff


	//----- nvinfo : EIATTR_COOP_GROUP_INSTR_OFFSETS
	.align		4
.L_30:
        /*0078*/ 	.byte	0x04, 0x28
        /*007a*/ 	.short	(.L_32 - .L_31)


	//   ....[0]....
.L_31:
        /*007c*/ 	.word	0x00000050


	//   ....[1]....
        /*0080*/ 	.word	0x00000140


	//   ....[2]....
        /*0084*/ 	.word	0x00000270


	//   ....[3]....
        /*0088*/ 	.word	0x00000410


	//   ....[4]....
        /*008c*/ 	.word	0x00000590


	//   ....[5]....
        /*0090*/ 	.word	0x00001a20


	//   ....[6]....
        /*0094*/ 	.word	0x00001ab0


	//   ....[7]....
        /*0098*/ 	.word	0x00002030


	//   ....[8]....
        /*009c*/ 	.word	0x00002180


	//   ....[9]....
        /*00a0*/ 	.word	0x00004900


	//   ....[10]....
        /*00a4*/ 	.word	0x00004910


	//   ....[11]....
        /*00a8*/ 	.word	0x00004940


	//   ....[12]....
        /*00ac*/ 	.word	0x00004950


	//   ....[13]....
        /*00b0*/ 	.word	0x000075c0


	//   ....[14]....
        /*00b4*/ 	.word	0x00007600


	//   ....[15]....
        /*00b8*/ 	.word	0x00007640


	//   ....[16]....
        /*00bc*/ 	.word	0x00007660


	//----- nvinfo : EIATTR_SYSCALL_OFFSETS
	.align		4
.L_32:
        /*00c0*/ 	.byte	0x04, 0x46
        /*00c2*/ 	.short	(.L_34 - .L_33)


	//   ....[0]....
.L_33:
        /*00c4*/ 	.word	0x00007f20


	//   ....[1]....
        /*00c8*/ 	.word	0x00008040


	//----- nvinfo : EIATTR_MBARRIER_INSTR_OFFSETS
	.align		4
.L_34:
        /*00cc*/ 	.byte	0x04, 0x39
        /*00ce*/ 	.short	(.L_36 - .L_35)


	//   ....[0]....
.L_35:
        /*00d0*/ 	.word	0x00000240
        /*00d4*/ 	.word	0x000000ff
        /*00d8*/ 	.word	0x0000d840
        /*00dc*/ 	.short	0x0100
        /*00de*/ 	.byte	0x08
	.zero		1


	//   ....[1]....
        /*00e0*/ 	.word	0x00000250
        /*00e4*/ 	.word	0x000000ff
        /*00e8*/ 	.word	0x0000d848
        /*00ec*/ 	.short	0x0100
        /*00ee*/ 	.byte	0x08
	.zero		1


	//   ....[2]....
        /*00f0*/ 	.word	0x00000380
        /*00f4*/ 	.word	0x000000ff
        /*00f8*/ 	.word	0x0000d800
        /*00fc*/ 	.short	0x0100
        /*00fe*/ 	.byte	0x08
	.zero		1


	//   ....[3]....
        /*0100*/ 	.word	0x00000390
        /*0104*/ 	.word	0x000000ff
        /*0108*/ 	.word	0x0000d820
        /*010c*/ 	.short	0x0100
        /*010e*/ 	.byte	0x08
	.zero		1


	//   ....[4]....
        /*0110*/ 	.word	0x000003a0
        /*0114*/ 	.word	0x000000ff
        /*0118*/ 	.word	0x0000d808
        /*011c*/ 	.short	0x0100
        /*011e*/ 	.byte	0x08
	.zero		1


	//   ....[5]....
        /*0120*/ 	.word	0x000003b0
        /*0124*/ 	.word	0x000000ff
        /*0128*/ 	.word	0x0000d828
        /*012c*/ 	.short	0x0100
        /*012e*/ 	.byte	0x08
	.zero		1


	//   ....[6]....
        /*0130*/ 	.word	0x000003c0
        /*0134*/ 	.word	0x000000ff
        /*0138*/ 	.word	0x0000d810
        /*013c*/ 	.short	0x0100
        /*013e*/ 	.byte	0x08
	.zero		1


	//   ....[7]....
        /*0140*/ 	.word	0x000003d0
        /*0144*/ 	.word	0x000000ff
        /*0148*/ 	.word	0x0000d830
        /*014c*/ 	.short	0x0100
        /*014e*/ 	.byte	0x08
	.zero		1


	//   ....[8]....
        /*0150*/ 	.word	0x000003e0
        /*0154*/ 	.word	0x000000ff
        /*0158*/ 	.word	0x0000d818
        /*015c*/ 	.short	0x0100
        /*015e*/ 	.byte	0x08
	.zero		1


	//   ....[9]....
        /*0160*/ 	.word	0x000003f0
        /*0164*/ 	.word	0x000000ff
        /*0168*/ 	.word	0x0000d838
        /*016c*/ 	.short	0x0100
        /*016e*/ 	.byte	0x08
	.zero		1


	//   ....[10]....
        /*0170*/ 	.word	0x00000520
        /*0174*/ 	.word	0x000000ff
        /*0178*/ 	.word	0x0000d850
        /*017c*/ 	.short	0x0100
        /*017e*/ 	.byte	0x08
	.zero		1


	//   ....[11]....
        /*0180*/ 	.word	0x00000530
        /*0184*/ 	.word	0x000000ff
        /*0188*/ 	.word	0x0000d868
        /*018c*/ 	.short	0x0100
        /*018e*/ 	.byte	0x08
	.zero		1


	//   ....[12]....
        /*0190*/ 	.word	0x00000540
        /*0194*/ 	.word	0x000000ff
        /*0198*/ 	.word	0x0000d858
        /*019c*/ 	.short	0x0100
        /*019e*/ 	.byte	0x08
	.zero		1


	//   ....[13]....
        /*01a0*/ 	.word	0x00000550
        /*01a4*/ 	.word	0x000000ff
        /*01a8*/ 	.word	0x0000d870
        /*01ac*/ 	.short	0x0100
        /*01ae*/ 	.byte	0x08
	.zero		1


	//   ....[14]....
        /*01b0*/ 	.word	0x00000560
        /*01b4*/ 	.word	0x000000ff
        /*01b8*/ 	.word	0x0000d860
        /*01bc*/ 	.short	0x0100
        /*01be*/ 	.byte	0x08
	.zero		1


	//   ....[15]....
        /*01c0*/ 	.word	0x00000570
        /*01c4*/ 	.word	0x000000ff
        /*01c8*/ 	.word	0x0000d878
        /*01cc*/ 	.short	0x0100
        /*01ce*/ 	.byte	0x08
	.zero		1


	//   ....[16]....
        /*01d0*/ 	.word	0x000006b0
        /*01d4*/ 	.word	0x00000003
        /*01d8*/ 	.word	0x0000d848
        /*01dc*/ 	.short	0x010a
        /*01de*/ 	.byte	0x3f
	.zero		1


	//   ....[17]....
        /*01e0*/ 	.word	0x00000a30
        /*01e4*/ 	.word	0x00000003
        /*01e8*/ 	.word	0x0000d820
        /*01ec*/ 	.short	0x010a
        /*01ee*/ 	.byte	0x3f
	.zero		1


	//   ....[18]....
        /*01f0*/ 	.word	0x00000cc0
        /*01f4*/ 	.word	0x00000000
        /*01f8*/ 	.word	0x0000d820
        /*01fc*/ 	.short	0x010a
        /*01fe*/ 	.byte	0x3f
	.zero		1


	//   ....[19]....
        /*0200*/ 	.word	0x00000fc0
        /*0204*/ 	.word	0x00000002
        /*0208*/ 	.word	0x0000d820
        /*020c*/ 	.short	0x010a
        /*020e*/ 	.byte	0x3f
	.zero		1


	//   ....[20]....
        /*0210*/ 	.word	0x000012b0
        /*0214*/ 	.word	0x00000003
        /*0218*/ 	.word	0x0000d820
        /*021c*/ 	.short	0x010a
        /*021e*/ 	.byte	0x3f
	.zero		1


	//   ....[21]....
        /*0220*/ 	.word	0x000015c0
        /*0224*/ 	.word	0x00000002
        /*0228*/ 	.word	0x0000d840
        /*022c*/ 	.short	0x010a
        /*022e*/ 	.byte	0x3f
	.zero		1


	//   ....[22]....
        /*0230*/ 	.word	0x000015e0
        /*0234*/ 	.word	0x00000002
        /*0238*/ 	.word	0x0000d800
        /*023c*/ 	.short	0x010a
        /*023e*/ 	.byte	0x3f
	.zero		1


	//   ....[23]....
        /*0240*/ 	.word	0x000025c0
        /*0244*/ 	.word	0x00000002
        /*0248*/ 	.word	0x0000d808
        /*024c*/ 	.short	0x010a
        /*024e*/ 	.byte	0x3f
	.zero		1


	//   ....[24]....
        /*0250*/ 	.word	0x00003f20
        /*0254*/ 	.word	0x00000011
        /*0258*/ 	.word	0x00000000
        /*025c*/ 	.short	0x0101
        /*025e*/ 	.byte	0x3f
	.zero		1


	//   ....[25]....
        /*0260*/ 	.word	0x00003fe0
        /*0264*/ 	.word	0x00000009
        /*0268*/ 	.word	0x0000d800
        /*026c*/ 	.short	0x010a
        /*026e*/ 	.byte	0x3f
	.zero		1


	//   ....[26]....
        /*0270*/ 	.word	0x000041e0
        /*0274*/ 	.word	0x00000000
        /*0278*/ 	.word	0x0000d820
        /*027c*/ 	.short	0x010a
        /*027e*/ 	.byte	0x3f
	.zero		1


	//   ....[27]....
        /*0280*/ 	.word	0x000049f0
        /*0284*/ 	.word	0x00000016
        /*0288*/ 	.word	0x00000000
        /*028c*/ 	.short	0x0101
        /*028e*/ 	.byte	0x3f
	.zero		1


	//   ....[28]....
        /*0290*/ 	.word	0x00004a40
        /*0294*/ 	.word	0x00000074
        /*0298*/ 	.word	0x0000d800
        /*029c*/ 	.short	0x010a
        /*029e*/ 	.byte	0x3f
	.zero		1


	//   ....[29]....
        /*02a0*/ 	.word	0x00007180
        /*02a4*/ 	.word	0x0000000a
        /*02a8*/ 	.word	0x00000000
        /*02ac*/ 	.short	0x0101
        /*02ae*/ 	.byte	0x3f
	.zero		1


	//   ....[30]....
        /*02b0*/ 	.word	0x00007200
        /*02b4*/ 	.word	0x0000000a
        /*02b8*/ 	.word	0x0000d820
        /*02bc*/ 	.short	0x010a
        /*02be*/ 	.byte	0x3f
	.zero		1


	//   ....[31]....
        /*02c0*/ 	.word	0x00008880
        /*02c4*/ 	.word	0x00000003
        /*02c8*/ 	.word	0x0000d848
        /*02cc*/ 	.short	0x010a
        /*02ce*/ 	.byte	0x3f
	.zero		1


	//   ....[32]....
        /*02d0*/ 	.word	0x000088d0
        /*02d4*/ 	.word	0x00000003
        /*02d8*/ 	.word	0x0000d820
        /*02dc*/ 	.short	0x010a
        /*02de*/ 	.byte	0x3f
	.zero		1


	//   ....[33]....
        /*02e0*/ 	.word	0x00008920
        /*02e4*/ 	.word	0x00000000
        /*02e8*/ 	.word	0x0000d820
        /*02ec*/ 	.short	0x010a
        /*02ee*/ 	.byte	0x3f
	.zero		1


	//   ....[34]....
        /*02f0*/ 	.word	0x00008970
        /*02f4*/ 	.word	0x00000002
        /*02f8*/ 	.word	0x0000d820
        /*02fc*/ 	.short	0x010a
        /*02fe*/ 	.byte	0x3f
	.zero		1


	//   ....[35]....
        /*0300*/ 	.word	0x000089c0
        /*0304*/ 	.word	0x00000003
        /*0308*/ 	.word	0x0000d820
        /*030c*/ 	.short	0x010a
        /*030e*/ 	.byte	0x3f
	.zero		1


	//   ....[36]....
        /*0310*/ 	.word	0x00008a10
        /*0314*/ 	.word	0x00000002
        /*0318*/ 	.word	0x0000d840
        /*031c*/ 	.short	0x010a
        /*031e*/ 	.byte	0x3f
	.zero		1


	//   ....[37]....
        /*0320*/ 	.word	0x00008a60
        /*0324*/ 	.word	0x00000002
        /*0328*/ 	.word	0x0000d800
        /*032c*/ 	.short	0x010a
        /*032e*/ 	.byte	0x3f
	.zero		1


	//   ....[38]....
        /*0330*/ 	.word	0x00008ab0
        /*0334*/ 	.word	0x00000002
        /*0338*/ 	.word	0x0000d808
        /*033c*/ 	.short	0x010a
        /*033e*/ 	.byte	0x3f
	.zero		1


	//   ....[39]....
        /*0340*/ 	.word	0x00008b00
        /*0344*/ 	.word	0x00000009
        /*0348*/ 	.word	0x0000d800
        /*034c*/ 	.short	0x010a
        /*034e*/ 	.byte	0x3f
	.zero		1


	//   ....[40]....
        /*0350*/ 	.word	0x00008b50
        /*0354*/ 	.word	0x00000000
        /*0358*/ 	.word	0x0000d820
        /*035c*/ 	.short	0x010a
        /*035e*/ 	.byte	0x3f
	.zero		1


	//   ....[41]....
        /*0360*/ 	.word	0x00008ba0
        /*0364*/ 	.word	0x00000074
        /*0368*/ 	.word	0x0000d800
        /*036c*/ 	.short	0x010a
        /*036e*/ 	.byte	0x3f
	.zero		1


	//   ....[42]....
        /*0370*/ 	.word	0x00008bf0
        /*0374*/ 	.word	0x0000000a
        /*0378*/ 	.word	0x0000d820
        /*037c*/ 	.short	0x010a
        /*037e*/ 	.byte	0x3f
	.zero		1


	//----- nvinfo : EIATTR_NUM_MBARRIERS
	.align		4
.L_36:
        /*0380*/ 	.byte	0x03, 0x38
        /*0382*/ 	.short	0x0010


	//----- nvinfo : EIATTR_EXIT_INSTR_OFFSETS
	.align		4
        /*0384*/ 	.byte	0x04, 0x1c
        /*0386*/ 	.short	(.L_38 - .L_37)


	//   ....[0]....
.L_37:
        /*0388*/ 	.word	0x00008870


	//----- nvinfo : EIATTR_MAX_THREADS
	.align		4
.L_38:
        /*038c*/ 	.byte	0x04, 0x05
        /*038e*/ 	.short	(.L_40 - .L_39)
.L_39:
        /*0390*/ 	.word	0x00000080
        /*0394*/ 	.word	0x00000001
        /*0398*/ 	.word	0x00000001


	//----- nvinfo : EIATTR_CRS_STACK_SIZE
	.align		4
.L_40:
        /*039c*/ 	.byte	0x04, 0x1e
        /*039e*/ 	.short	(.L_42 - .L_41)
.L_41:
        /*03a0*/ 	.word	0x00000000


	//----- nvinfo : EIATTR_CBANK_PARAM_SIZE
	.align		4
.L_42:
        /*03a4*/ 	.byte	0x03, 0x19
        /*03a6*/ 	.short	0x0870


	//----- nvinfo : EIATTR_PARAM_CBANK
	.align		4
        /*03a8*/ 	.byte	0x04, 0x0a
        /*03aa*/ 	.short	(.L_44 - .L_43)
	.align		4
.L_43:
        /*03ac*/ 	.word	index@(.nv.constant0._ZN7cutlass13device_kernelINS_4fmha6kernel13FmhaKernelTmaINS1_10collective15FmhaMainloopTmaINS_6half_tEfN4cute5tupleIJNS7_1CILi64EEENS9_ILi128EEENS9_ILi48EEEEEENS4_13DefaultFusionEJEEENS4_15FmhaFwdEpilogueIS6_fNS8_IJSA_SC_SB_EEEEEJEEEEEvNT_6ParamsE)
        /*03b0*/ 	.short	0x0210
        /*03b2*/ 	.short	0x0870


	//----- nvinfo : EIATTR_SW_WAR
	.align		4
.L_44:
        /*03b4*/ 	.byte	0x04, 0x36
        /*03b6*/ 	.short	(.L_46 - .L_45)
.L_45:
        /*03b8*/ 	.word	0x00000008
.L_46:


//--------------------- .nv.callgraph             --------------------------
	.section	.nv.callgraph,"",@"SHT_CUDA_CALLGRAPH"
	.align	4
	.sectionentsize	8
	.align		4
        /*0000*/ 	.word	0x00000000
	.align		4
        /*0004*/ 	.word	0xffffffff
	.align		4
        /*0008*/ 	.word	index@(_ZN7cutlass13device_kernelINS_4fmha6kernel13FmhaKernelTmaINS1_10collective15FmhaMainloopTmaINS_6half_tEfN4cute5tupleIJNS7_1CILi64EEENS9_ILi128EEENS9_ILi48EEEEEENS4_13DefaultFusionEJEEENS4_15FmhaFwdEpilogueIS6_fNS8_IJSA_SC_SB_EEEEEJEEEEEvNT_6ParamsE)
	.align		4
        /*000c*/ 	.word	index@(__assertfail)
	.align		4
        /*0010*/ 	.word	0x00000000
	.align		4
        /*0014*/ 	.word	0xfffffffe
	.align		4
        /*0018*/ 	.word	0x00000000
	.align		4
        /*001c*/ 	.word	0xfffffffd
	.align		4
        /*0020*/ 	.word	0x00000000
	.align		4
        /*0024*/ 	.word	0xfffffffc


//--------------------- .nv.constant4             --------------------------
	.section	.nv.constant4,"a",@progbits
	.align	8
	.align		8
.nv.constant4:
        /*0000*/ 	.dword	__assertfail
	.align		8
        /*0008*/ 	.dword	__unnamed_1
	.align		8
        /*0010*/ 	.dword	__unnamed_2
	.align		8
        /*0018*/ 	.dword	_ZN39_INTERNAL_2e52a6f0_4_k_cu_32e2169b_27934cuda3std3__45__cpo5beginE
	.align		8
        /*0020*/ 	.dword	_ZN39_INTERNAL_2e52a6f0_4_k_cu_32e2169b_27934cuda3std3__45__cpo3endE
	.align		8
        /*0028*/ 	.dword	_ZN39_INTERNAL_2e52a6f0_4_k_cu_32e2169b_27934cuda3std3__45__cpo6cbeginE
	.align		8
        /*0030*/ 	.dword	_ZN39_INTERNAL_2e52a6f0_4_k_cu_32e2169b_27934cuda3std3__45__cpo4cendE
	.align		8
        /*0038*/ 	.dword	_ZN39_INTERNAL_2e52a6f0_4_k_cu_32e2169b_27934cuda3std3__441_GLOBAL__N__2e52a6f0_4_k_cu_32e2169b_27936ignoreE
	.align		8
        /*0040*/ 	.dword	_ZN39_INTERNAL_2e52a6f0_4_k_cu_32e2169b_27934cuda3std3__419piecewise_constructE
	.align		8
        /*0048*/ 	.dword	_ZN39_INTERNAL_2e52a6f0_4_k_cu_32e2169b_27934cuda3std3__48in_placeE
	.align		8
        /*0050*/ 	.dword	_ZN39_INTERNAL_2e52a6f0_4_k_cu_32e2169b_27934cuda3std6ranges3__45__cpo4swapE
	.align		8
        /*0058*/ 	.dword	_ZN39_INTERNAL_2e52a6f0_4_k_cu_32e2169b_27934cuda3std6ranges3__45__cpo9iter_moveE
	.align		8
        /*0060*/ 	.dword	_ZN39_INTERNAL_2e52a6f0_4_k_cu_32e2169b_27934cute7productE
	.align		8
        /*0068*/ 	.dword	_ZN39_INTERNAL_2e52a6f0_4_k_cu_32e2169b_27934cute1_E
	.align		8
        /*0070*/ 	.dword	$str$23
	.align		8
        /*0078*/ 	.dword	$str$24


//--------------------- .text._ZN7cutlass13device_kernelINS_4fmha6kernel13FmhaKernelTmaINS1_10collective15FmhaMainloopTmaINS_6half_tEfN4cute5tupleIJNS7_1CILi64EEENS9_ILi128EEENS9_ILi48EEEEEENS4_13DefaultFusionEJEEENS4_15FmhaFwdEpilogueIS6_fNS8_IJSA_SC_SB_EEEEEJEEEEEvNT_6ParamsE --------------------------
	.section	.text._ZN7cutlass13device_kernelINS_4fmha6kernel13FmhaKernelTmaINS1_10collective15FmhaMainloopTmaINS_6half_tEfN4cute5tupleIJNS7_1CILi64EEENS9_ILi128EEENS9_ILi48EEEEEENS4_13DefaultFusionEJEEENS4_15FmhaFwdEpilogueIS6_fNS8_IJSA_SC_SB_EEEEEJEEEEEvNT_6ParamsE,"ax",@progbits
	.align	128
.text._ZN7cutlass13device_kernelINS_4fmha6kernel13FmhaKernelTmaINS1_10collective15FmhaMainloopTmaINS_6half_tEfN4cute5tupleIJNS7_1CILi64EEENS9_ILi128EEENS9_ILi48EEEEEENS4_13DefaultFusionEJEEENS4_15FmhaFwdEpilogueIS6_fNS8_IJSA_SC_SB_EEEEEJEEEEEvNT_6ParamsE:
        .type           _ZN7cutlass13device_kernelINS_4fmha6kernel13FmhaKernelTmaINS1_10collective15FmhaMainloopTmaINS_6half_tEfN4cute5tupleIJNS7_1CILi64EEENS9_ILi128EEENS9_ILi48EEEEEENS4_13DefaultFusionEJEEENS4_15FmhaFwdEpilogueIS6_fNS8_IJSA_SC_SB_EEEEEJEEEEEvNT_6ParamsE,@function
        .size           _ZN7cutlass13device_kernelINS_4fmha6kernel13FmhaKernelTmaINS1_10collective15FmhaMainloopTmaINS_6half_tEfN4cute5tupleIJNS7_1CILi64EEENS9_ILi128EEENS9_ILi48EEEEEENS4_13DefaultFusionEJEEENS4_15FmhaFwdEpilogueIS6_fNS8_IJSA_SC_SB_EEEEEJEEEEEvNT_6ParamsE,(.L_x_78 - _ZN7cutlass13device_kernelINS_4fmha6kernel13FmhaKernelTmaINS1_10collective15FmhaMainloopTmaINS_6half_tEfN4cute5tupleIJNS7_1CILi64EEENS9_ILi128EEENS9_ILi48EEEEEENS4_13DefaultFusionEJEEENS4_15FmhaFwdEpilogueIS6_fNS8_IJSA_SC_SB_EEEEEJEEEEEvNT_6ParamsE)
        .other          _ZN7cutlass13device_kernelINS_4fmha6kernel13FmhaKernelTmaINS1_10collective15FmhaMainloopTmaINS_6half_tEfN4cute5tupleIJNS7_1CILi64EEENS9_ILi128EEENS9_ILi48EEEEEENS4_13DefaultFusionEJEEENS4_15FmhaFwdEpilogueIS6_fNS8_IJSA_SC_SB_EEEEEJEEEEEvNT_6ParamsE,@"STO_CUDA_ENTRY STV_DEFAULT"
_ZN7cutlass13device_kernelINS_4fmha6kernel13FmhaKernelTmaINS1_10collective15FmhaMainloopTmaINS_6half_tEfN4cute5tupleIJNS7_1CILi64EEENS9_ILi128EEENS9_ILi48EEEEEENS4_13DefaultFusionEJEEENS4_15FmhaFwdEpilogueIS6_fNS8_IJSA_SC_SB_EEEEEJEEEEEvNT_6ParamsE:
[----:B------:R-:W1:Y:S01]  /*0000*/  LDC R1, c[0x0][0x28] ;  /* 0x00000a00ff017b82 */ /* 0x000e620000000800 */
[----:B------:R-:W2:Y:S01]  /*0010*/  S2R R13, SR_TID.X ;  /* 0x00000000000d7919 */ /* 0x000ea20000002100 */
[----:B------:R-:W-:Y:S01]  /*0020*/  ELECT P0, URZ, PT ;  /* 0x00000000003f782f */ /* 0x000fe20003800000 */
[----:B------:R-:W-:Y:S01]  /*0030*/  BSSY B0, `(.L_x_0) ;  /* 0x0000010000007945 */ /* 0x000fe20003800000 */
[----:B--2---:R-:W-:-:S05]  /*0040*/  SHF.R.U32.HI R8, RZ, 0x5, R13 ;  /* 0x00000005ff087819 */ /* 0x004fca000001160d */
[----:B------:R-:W2:Y:S02]  /*0050*/  SHFL.IDX PT, R0, R8, RZ, 0x1f ;  /* 0x00001fff08007589 */ /* 0x000ea400000e0000 */
[----:B--2---:R-:W-:-:S13]  /*0060*/  ISETP.NE.OR P0, PT, R0, RZ, !P0 ;  /* 0x000000ff0000720c */ /* 0x004fda0004705670 */
[----:B-1----:R-:W-:Y:S05]  /*0070*/  @P0 BRA `(.L_x_1) ;  /* 0x00000000002c0947 */ /* 0x002fea0003800000 */
[----:B------:R-:W-:Y:S02]  /*0080*/  ULDC.64 UR4, c[0x0][0x198] ;  /* 0x0000660000047ab9 */ /* 0x000fe40000000a00 */
[----:B------:R-:W-:Y:S02]  /*0090*/  UIADD3 UR6, UP0, UR4, 0xf0, URZ ;  /* 0x000000f004067890 */ /* 0x000fe4000ff1e03f */
[----:B------:R-:W-:Y:S02]  /*00a0*/  UIADD3 UR8, UP1, UR4, 0x1f0, URZ ;  /* 0x000001f004087890 */ /* 0x000fe4000ff3e03f */
[----:B------:R-:W-:Y:S02]  /*00b0*/  UIADD3 UR4, UP2, UR4, 0x2f0, URZ ;  /* 0x000002f004047890 */ /* 0x000fe4000ff5e03f */
[----:B------:R-:W-:Y:S02]  /*00c0*/  UIADD3.X UR7, URZ, UR5, URZ, UP0, !UPT ;  /* 0x000000053f077290 */ /* 0x000fe400087fe43f */
[----:B------:R-:W-:-:S02]  /*00d0*/  UIADD3.X UR9, URZ, UR5, URZ, UP1, !UPT ;  /* 0x000000053f097290 */ /* 0x000fc40008ffe43f */
[----:B------:R-:W-:-:S05]  /*00e0*/  UIADD3.X UR5, URZ, UR5, URZ, UP2, !UPT ;  /* 0x000000053f057290 */ /* 0x000fca00097fe43f */
[----:B------:R1:W-:Y:S02]  /*00f0*/  UTMACCTL.PF [UR6] ;  /* 0x00000000060079b9 */ /* 0x0003e40008040000 */
[----:B------:R1:W-:Y:S02]  /*0100*/  UTMACCTL.PF [UR8] ;  /* 0x00000000080079b9 */ /* 0x0003e40008040000 */
[----:B------:R1:W-:Y:S02]  /*0110*/  UTMACCTL.PF [UR4] ;  /* 0x00000000040079b9 */ /* 0x0003e40008040000 */
[----:B-1----:R-:W-:Y:S01]  /*0120*/  NOP ;  /* 0x0000000000007918 */ /* 0x002fe20000000000 */
.L_x_1:
[----:B------:R-:W-:Y:S05]  /*0130*/  BSYNC B0 ;  /* 0x0000000000007941 */ /* 0x000fea0003800000 */
.L_x_0:
[----:B------:R-:W1:Y:S02]  /*0140*/  SHFL.IDX PT, R0, R8, RZ, 0x1f ;  /* 0x00001fff08007589 */ /* 0x000e6400000e0000 */
[----:B-1----:R-:W-:-:S13]  /*0150*/  ISETP.NE.AND P0, PT, R0, RZ, PT ;  /* 0x000000ff0000720c */ /* 0x002fda0003f05270 */
[----:B------:R-:W-:Y:S05]  /*0160*/  @P0 BRA `(.L_x_2) ;  /* 0x0000000000400947 */ /* 0x000fea0003800000 */
[----:B------:R-:W1:Y:S01]  /*0170*/  S2UR UR8, SR_CgaCtaId ;  /* 0x00000000000879c3 */ /* 0x000e620000008800 */
[----:B------:R-:W-:Y:S01]  /*0180*/  UMOV UR4, 0x400 ;  /* 0x0000040000047882 */ /* 0x000fe20000000000 */
[----:B------:R-:W-:Y:S01]  /*0190*/  UMOV UR5, 0x1 ;  /* 0x0000000100057882 */ /* 0x000fe20000000000 */
[----:B------:R-:W-:Y:S01]  /*01a0*/  UMOV UR6, 0x80 ;  /* 0x0000008000067882 */ /* 0x000fe20000000000 */
[----:B------:R-:W-:Y:S01]  /*01b0*/  ELECT P0, URZ, PT ;  /* 0x00000000003f782f */ /* 0x000fe20003800000 */
[----:B------:R-:W-:-:S04]  /*01c0*/  UIADD3 UR6, -UR6, 0x100000, URZ ;  /* 0x0010000006067890 */ /* 0x000fc8000fffe13f */
[----:B------:R-:W-:Y:S02]  /*01d0*/  USHF.L.U32 UR7, UR6, 0xb, URZ ;  /* 0x0000000b06077899 */ /* 0x000fe4000800063f */
[----:B------:R-:W-:Y:S02]  /*01e0*/  USHF.L.U32 UR6, UR6, 0x1, URZ ;  /* 0x0000000106067899 */ /* 0x000fe4000800063f */
[----:B-1----:R-:W-:Y:S02]  /*01f0*/  ULEA UR8, UR8, UR4, 0x18 ;  /* 0x0000000408087291 */ /* 0x002fe4000f8ec03f */
[----:B------:R-:W-:-:S04]  /*0200*/  UIADD3 UR4, -UR5, 0x100000, URZ ;  /* 0x0010000005047890 */ /* 0x000fc8000fffe13f */
[----:B------:R-:W-:Y:S02]  /*0210*/  USHF.L.U32 UR5, UR4, 0xb, URZ ;  /* 0x0000000b04057899 */ /* 0x000fe4000800063f */
[----:B------:R-:W-:Y:S01]  /*0220*/  USHF.L.U32 UR4, UR4, 0x1, URZ ;  /* 0x0000000104047899 */ /* 0x000fe2000800063f */
[----:B------:R-:W1:Y:S11]  /*0230*/  FENCE.VIEW.ASYNC.S ;  /* 0x00000000000073c6 */ /* 0x000e760000000000 */
[----:B-1----:R1:W2:Y:S01]  /*0240*/  SYNCS.EXCH.64 URZ, [UR8+0xd840], UR4 ;  /* 0x00d84004083f75b2 */ /* 0x0022a20008000100 */
[----:B------:R1:W3:Y:S01]  /*0250*/  SYNCS.EXCH.64 URZ, [UR8+0xd848], UR6 ;  /* 0x00d84806083f75b2 */ /* 0x0002e20008000100 */
[----:B------:R-:W-:Y:S01]  /*0260*/  NOP ;  /* 0x0000000000007918 */ /* 0x000fe20000000000 */
.L_x_2:
[----:B------:R-:W4:Y:S01]  /*0270*/  SHFL.IDX PT, R0, R8, RZ, 0x1f ;  /* 0x00001fff08007589 */ /* 0x000f2200000e0000 */
[----:B------:R-:W-:Y:S01]  /*0280*/  NOP ;  /* 0x0000000000007918 */ /* 0x000fe20000000000 */
[----:B----4-:R-:W-:-:S13]  /*0290*/  ISETP.NE.AND P0, PT, R0, RZ, PT ;  /* 0x000000ff0000720c */ /* 0x010fda0003f05270 */
[----:B------:R-:W-:Y:S05]  /*02a0*/  @P0 BRA `(.L_x_3) ;  /* 0x0000000000580947 */ /* 0x000fea0003800000 */
[----:B-1----:R-:W1:Y:S01]  /*02b0*/  S2UR UR5, SR_CgaCtaId ;  /* 0x00000000000579c3 */ /* 0x002e620000008800 */
[----:B------:R-:W-:Y:S01]  /*02c0*/  UMOV UR4, 0x400 ;  /* 0x0000040000047882 */ /* 0x000fe20000000000 */
[----:B------:R-:W-:Y:S01]  /*02d0*/  UMOV UR6, 0x1 ;  /* 0x0000000100067882 */ /* 0x000fe20000000000 */
[----:B------:R-:W-:Y:S01]  /*02e0*/  UMOV UR7, 0x80 ;  /* 0x0000008000077882 */ /* 0x000fe20000000000 */
[----:B------:R-:W-:Y:S01]  /*02f0*/  ELECT P0, URZ, PT ;  /* 0x00000000003f782f */ /* 0x000fe20003800000 */
[----:B-1----:R-:W-:Y:S02]  /*0300*/  ULEA UR8, UR5, UR4, 0x18 ;  /* 0x0000000405087291 */ /* 0x002fe4000f8ec03f */
[----:B------:R-:W-:-:S04]  /*0310*/  UIADD3 UR4, -UR6, 0x100000, URZ ;  /* 0x0010000006047890 */ /* 0x000fc8000fffe13f */
[----:B------:R-:W-:Y:S02]  /*0320*/  USHF.L.U32 UR5, UR4, 0xb, URZ ;  /* 0x0000000b04057899 */ /* 0x000fe4000800063f */
[----:B------:R-:W-:Y:S02]  /*0330*/  USHF.L.U32 UR4, UR4, 0x1, URZ ;  /* 0x0000000104047899 */ /* 0x000fe4000800063f */
[----:B------:R-:W-:-:S04]  /*0340*/  UIADD3 UR6, -UR7, 0x100000, URZ ;  /* 0x0010000007067890 */ /* 0x000fc8000fffe13f */
[----:B------:R-:W-:Y:S02]  /*0350*/  USHF.L.U32 UR7, UR6, 0xb, URZ ;  /* 0x0000000b06077899 */ /* 0x000fe4000800063f */
[----:B------:R-:W-:Y:S01]  /*0360*/  USHF.L.U32 UR6, UR6, 0x1, URZ ;  /* 0x0000000106067899 */ /* 0x000fe2000800063f */
[----:B------:R-:W1:Y:S03]  /*0370*/  FENCE.VIEW.ASYNC.S ;  /* 0x00000000000073c6 */ /* 0x000e660000000000 */
[----:B-1----:R4:W1:Y:S08]  /*0380*/  SYNCS.EXCH.64 URZ, [UR8+0xd800], UR4 ;  /* 0x00d80004083f75b2 */ /* 0x0028700008000100 */
[----:B------:R4:W1:Y:S01]  /*0390*/  SYNCS.EXCH.64 URZ, [UR8+0xd820], UR6 ;  /* 0x00d82006083f75b2 */ /* 0x0008620008000100 */
[----:B------:R4:W1:Y:S01]  /*03a0*/  SYNCS.EXCH.64 URZ, [UR8+0xd808], UR4 ;  /* 0x00d80804083f75b2 */ /* 0x0008620008000100 */
[----:B------:R4:W1:Y:S01]  /*03b0*/  SYNCS.EXCH.64 URZ, [UR8+0xd828], UR6 ;  /* 0x00d82806083f75b2 */ /* 0x0008620008000100 */
[----:B------:R4:W1:Y:S01]  /*03c0*/  SYNCS.EXCH.64 URZ, [UR8+0xd810], UR4 ;  /* 0x00d81004083f75b2 */ /* 0x0008620008000100 */
[----:B------:R4:W1:Y:S01]  /*03d0*/  SYNCS.EXCH.64 URZ, [UR8+0xd830], UR6 ;  /* 0x00d83006083f75b2 */ /* 0x0008620008000100 */
[----:B------:R4:W1:Y:S01]  /*03e0*/  SYNCS.EXCH.64 URZ, [UR8+0xd818], UR4 ;  /* 0x00d81804083f75b2 */ /* 0x0008620008000100 */
[----:B------:R4:W1:Y:S02]  /*03f0*/  SYNCS.EXCH.64 URZ, [UR8+0xd838], UR6 ;  /* 0x00d83806083f75b2 */ /* 0x0008640008000100 */
[----:B----4-:R-:W-:Y:S01]  /*0400*/  NOP ;  /* 0x0000000000007918 */ /* 0x010fe20000000000 */
.L_x_3:
        /* <DEDUP_REMOVED lines=22> */
[----:B------:R4:W1:Y:S02]  /*0570*/  SYNCS.EXCH.64 URZ, [UR8+0xd878], UR6 ;  /* 0x00d87806083f75b2 */ /* 0x0008640008000100 */
[----:B----4-:R-:W-:Y:S01]  /*0580*/  NOP ;  /* 0x0000000000007918 */ /* 0x010fe20000000000 */
.L_x_4:
[----:B------:R-:W4:Y:S01]  /*0590*/  SHFL.IDX PT, R8, R8, RZ, 0x1f ;  /* 0x00001fff08087589 */ /* 0x000f2200000e0000 */
[----:B------:R-:W-:Y:S01]  /*05a0*/  ELECT P0, URZ, PT ;  /* 0x00000000003f782f */ /* 0x000fe20003800000 */
[----:B------:R-:W-:Y:S01]  /*05b0*/  NOP ;  /* 0x0000000000007918 */ /* 0x000fe20000000000 */
[----:B------:R-:W4:Y:S01]  /*05c0*/  S2UR UR36, SR_CTAID.Y ;  /* 0x00000000002479c3 */ /* 0x000f220000002600 */
[----:B------:R-:W-:Y:S01]  /*05d0*/  BSSY B0, `(.L_x_5) ;  /* 0x0000030000007945 */ /* 0x000fe20003800000 */
[----:B------:R-:W-:Y:S02]  /*05e0*/  MOV R7, RZ ;  /* 0x000000ff00077202 */ /* 0x000fe40000000f00 */
[----:B------:R-:W-:-:S04]  /*05f0*/  LOP3.LUT R16, R13, 0x7f, RZ, 0xc0, !PT ;  /* 0x0000007f0d107812 */ /* 0x000fc800078ec0ff */
[----:B------:R-:W4:Y:S08]  /*0600*/  S2UR UR37, SR_CTAID.Z ;  /* 0x00000000002579c3 */ /* 0x000f300000002700 */
[----:B-123--:R-:W-:Y:S01]  /*0610*/  BAR.SYNC.DEFER_BLOCKING 0x0 ;  /* 0x0000000000007b1d */ /* 0x00efe20000010000 */
[----:B----4-:R-:W-:-:S13]  /*0620*/  ISETP.EQ.AND P1, PT, R8, RZ, P0 ;  /* 0x000000ff0800720c */ /* 0x010fda0000722270 */
[----:B------:R-:W-:Y:S05]  /*0630*/  @!P1 BRA `(.L_x_6) ;  /* 0x0000000000a49947 */ /* 0x000fea0003800000 */
[----:B------:R-:W1:Y:S01]  /*0640*/  S2R R3, SR_CgaCtaId ;  /* 0x0000000000037919 */ /* 0x000e620000008800 */
[----:B------:R-:W-:Y:S02]  /*0650*/  MOV R0, 0x400 ;  /* 0x0000040000007802 */ /* 0x000fe40000000f00 */
[----:B------:R-:W-:Y:S02]  /*0660*/  MOV R2, 0x1 ;  /* 0x0000000100027802 */ /* 0x000fe40000000f00 */
[----:B------:R-:W-:Y:S02]  /*0670*/  ISETP.NE.AND P3, PT, R16, RZ, PT ;  /* 0x000000ff1000720c */ /* 0x000fe40003f65270 */
[----:B------:R-:W-:Y:S02]  /*0680*/  SHF.L.U32 R2, R2, 0x1f, RZ ;  /* 0x0000001f02027819 */ /* 0x000fe400000006ff */
[----:B-1----:R-:W-:Y:S02]  /*0690*/  LEA R3, R3, R0, 0x18 ;  /* 0x0000000003037211 */ /* 0x002fe400078ec0ff */
[----:B------:R-:W1:Y:S02]  /*06a0*/  S2R R0, SR_CTAID.X ;  /* 0x0000000000007919 */ /* 0x000e640000002500 */
[----:B------:R-:W2:Y:S02]  /*06b0*/  SYNCS.PHASECHK.TRANS64.TRYWAIT P2, [R3+URZ+0xd848], R2 ;  /* 0x00d84802030075a7 */ /* 0x000ea4000804017f */
[----:B-12---:R-:W-:Y:S05]  /*06c0*/  @!P2 BRA `(.L_x_7) ;  /* 0x00000080006ca947 */ /* 0x006fea0003800000 */
.L_x_61:
[----:B------:R-:W-:Y:S01]  /*06d0*/  IMAD.SHL.U32 R0, R0, 0x40, RZ ;  /* 0x0000004000007824 */ /* 0x000fe200078e00ff */
[----:B------:R-:W-:Y:S06]  /*06e0*/  @P3 BRA `(.L_x_8) ;  /* 0x0000000000143947 */ /* 0x000fec0003800000 */
[----:B------:R-:W-:Y:S02]  /*06f0*/  LOP3.LUT P2, RZ, R13, 0x1f, RZ, 0xc0, !PT ;  /* 0x0000001f0dff7812 */ /* 0x000fe4000784c0ff */
[----:B-1----:R-:W-:-:S04]  /*0700*/  MOV R2, 0x1800 ;  /* 0x0000180000027802 */ /* 0x002fc80000000f00 */
[----:B------:R2:W-:Y:S07]  /*0710*/  SYNCS.ARRIVE.TRANS64 RZ, [R3+URZ+0xd840], R2 ;  /* 0x00d8400203ff79a7 */ /* 0x0005ee000800003f */
[----:B------:R-:W-:Y:S05]  /*0720*/  @!P2 BRA `(.L_x_8) ;  /* 0x000000000004a947 */ /* 0x000fea0003800000 */
[----:B------:R-:W-:Y:S01]  /*0730*/  BPT.TRAP 0x1 ;  /* 0x000000040000795c */ /* 0x000fe20000300000 */
.L_x_8:
[----:B------:R-:W-:Y:S01]  /*0740*/  R2UR UR8, R3 ;  /* 0x00000000030872ca */ /* 0x000fe200000e0000 */
[----:B------:R-:W-:Y:S01]  /*0750*/  ULDC.64 UR4, c[0x0][0x198] ;  /* 0x0000660000047ab9 */ /* 0x000fe20000000a00 */
[----:B------:R-:W-:Y:S01]  /*0760*/  R2UR UR11, R0 ;  /* 0x00000000000b72ca */ /* 0x000fe200000e0000 */
[----:B------:R-:W-:Y:S01]  /*0770*/  UIADD3 UR4, UP0, UR4, 0xf0, URZ ;  /* 0x000000f004047890 */ /* 0x000fe2000ff1e03f */
[----:B------:R-:W-:Y:S01]  /*0780*/  UMOV UR6, 0x0 ;  /* 0x0000000000067882 */ /* 0x000fe20000000000 */
[----:B------:R-:W-:Y:S02]  /*0790*/  UMOV UR7, 0x10000000 ;  /* 0x1000000000077882 */ /* 0x000fe40000000000 */
[----:B------:R-:W-:Y:S01]  /*07a0*/  UIADD3.X UR5, URZ, UR5, URZ, UP0, !UPT ;  /* 0x000000053f057290 */ /* 0x000fe200087fe43f */
[----:B------:R-:W-:Y:S01]  /*07b0*/  UMOV UR10, URZ ;  /* 0x0000003f000a7c82 */ /* 0x000fe20008000000 */
[----:B------:R-:W-:Y:S01]  /*07c0*/  UMOV UR12, UR36 ;  /* 0x00000024000c7c82 */ /* 0x000fe20008000000 */
[----:B------:R-:W-:Y:S01]  /*07d0*/  UMOV UR13, UR37 ;  /* 0x00000025000d7c82 */ /* 0x000fe20008000000 */
[----:B------:R-:W-:-:S02]  /*07e0*/  UMOV UR18, 0x10 ;  /* 0x0000001000127882 */ /* 0x000fc40000000000 */
[----:B------:R-:W-:Y:S02]  /*07f0*/  UIADD3 UR9, UR8, 0xd840, URZ ;  /* 0x0000d84008097890 */ /* 0x000fe4000fffe03f */
[----:B------:R-:W-:Y:S02]  /*0800*/  UIADD3 UR16, UR8, 0x800, URZ ;  /* 0x0000080008107890 */ /* 0x000fe4000fffe03f */
[----:B------:R-:W-:Y:S01]  /*0810*/  UIADD3 UR32, UR8, 0x1000, URZ ;  /* 0x0000100008207890 */ /* 0x000fe2000fffe03f */
[----:B------:R-:W-:Y:S01]  /*0820*/  UMOV UR20, UR36 ;  /* 0x0000002400147c82 */ /* 0x000fe20008000000 */
[----:B------:R-:W-:Y:S01]  /*0830*/  UMOV UR21, UR37 ;  /* 0x0000002500157c82 */ /* 0x000fe20008000000 */
[----:B------:R-:W-:Y:S01]  /*0840*/  UMOV UR19, UR11 ;  /* 0x0000000b00137c82 */ /* 0x000fe20008000000 */
[----:B------:R-:W-:Y:S01]  /*0850*/  UMOV UR17, UR9 ;  /* 0x0000000900117c82 */ /* 0x000fe20008000000 */
[----:B------:R-:W-:Y:S01]  /*0860*/  UMOV UR34, 0x20 ;  /* 0x0000002000227882 */ /* 0x000fe20000000000 */
[----:B------:R-:W-:Y:S01]  /*0870*/  UMOV UR35, UR11 ;  /* 0x0000000b00237c82 */ /* 0x000fe20008000000 */
[----:B------:R3:W-:Y:S01]  /*0880*/  UTMALDG.4D [UR8], [UR4], desc[UR6] ;  /* 0x00000608040075b4 */ /* 0x0007e20008019000 */
[----:B------:R-:W-:Y:S01]  /*0890*/  UMOV UR33, UR9 ;  /* 0x0000000900217c82 */ /* 0x000fe20008000000 */
[----:B------:R3:W-:Y:S01]  /*08a0*/  UTMALDG.4D [UR16], [UR4], desc[UR6] ;  /* 0x00000610040075b4 */ /* 0x0007e20008019000 */
[----:B------:R3:W-:Y:S02]  /*08b0*/  UTMALDG.4D [UR32], [UR4], desc[UR6] ;  /* 0x00000620040075b4 */ /* 0x0007e40008019000 */
[----:B---3--:R-:W-:Y:S01]  /*08c0*/  NOP ;  /* 0x0000000000007918 */ /* 0x008fe20000000000 */
.L_x_6:
[----:B------:R-:W-:Y:S05]  /*08d0*/  BSYNC B0 ;  /* 0x0000000000007941 */ /* 0x000fea0003800000 */
.L_x_5:
[----:B------:R-:W3:Y:S01]  /*08e0*/  LDC R10, c[0x0][0x28c] ;  /* 0x0000a300ff0a7b82 */ /* 0x000ee20000000800 */
[----:B------:R-:W-:Y:S01]  /*08f0*/  BSSY B0, `(.L_x_9) ;  /* 0x00000c8000007945 */ /* 0x000fe20003800000 */
[----:B------:R-:W-:Y:S01]  /*0900*/  MOV R4, 0x1 ;  /* 0x0000000100047802 */ /* 0x000fe20000000f00 */
[----:B------:R-:W-:Y:S02]  /*0910*/  IMAD.MOV.U32 R5, RZ, RZ, RZ ;  /* 0x000000ffff057224 */ /* 0x000fe400078e00ff */
[----:B---3--:R-:W-:-:S05]  /*0920*/  VIADD R0, R10, 0x7f ;  /* 0x0000007f0a007836 */ /* 0x008fca0000000000 */
[----:B-12---:R-:W-:-:S04]  /*0930*/  SHF.R.S32.HI R3, RZ, 0x1f, R0 ;  /* 0x0000001fff037819 */ /* 0x006fc80000011400 */
[----:B------:R-:W-:-:S04]  /*0940*/  LEA.HI R3, R3, R0, RZ, 0x7 ;  /* 0x0000000003037211 */ /* 0x000fc800078f38ff */
[----:B------:R-:W-:-:S04]  /*0950*/  SHF.R.S32.HI R12, RZ, 0x7, R3 ;  /* 0x00000007ff0c7819 */ /* 0x000fc80000011403 */
[----:B------:R-:W-:Y:S01]  /*0960*/  SHF.L.U32 R6, R12, 0x1, RZ ;  /* 0x000000010c067819 */ /* 0x000fe200000006ff */
[----:B------:R-:W-:Y:S06]  /*0970*/  @!P1 BRA `(.L_x_10) ;  /* 0x0000000800fc9947 */ /* 0x000fec0003800000 */
[----:B------:R-:W-:Y:S01]  /*0980*/  ISETP.GE.AND P1, PT, R10, 0x1, PT ;  /* 0x000000010a00780c */ /* 0x000fe20003f26270 */
[----:B------:R-:W-:Y:S01]  /*0990*/  IMAD.MOV.U32 R5, RZ, RZ, RZ ;  /* 0x000000ffff057224 */ /* 0x000fe200078e00ff */
[----:B------:R-:W-:Y:S02]  /*09a0*/  LOP3.LUT R9, R13, 0x1f, RZ, 0xc0, !PT ;  /* 0x0000001f0d097812 */ /* 0x000fe400078ec0ff */
[----:B------:R-:W-:-:S09]  /*09b0*/  MOV R7, RZ ;  /* 0x000000ff00077202 */ /* 0x000fd20000000f00 */
[----:B------:R-:W-:Y:S05]  /*09c0*/  @!P1 BRA `(.L_x_11) ;  /* 0x0000000400549947 */ /* 0x000fea0003800000 */
[----:B------:R-:W1:Y:S01]  /*09d0*/  S2R R3, SR_CgaCtaId ;  /* 0x0000000000037919 */ /* 0x000e620000008800 */
[----:B------:R-:W-:Y:S02]  /*09e0*/  MOV R0, 0x400 ;  /* 0x0000040000007802 */ /* 0x000fe40000000f00 */
[----:B------:R-:W-:Y:S02]  /*09f0*/  MOV R2, 0x1 ;  /* 0x0000000100027802 */ /* 0x000fe40000000f00 */
[----:B------:R-:W-:Y:S02]  /*0a00*/  ISETP.NE.AND P2, PT, R16, RZ, PT ;  /* 0x000000ff1000720c */ /* 0x000fe40003f45270 */
[----:B-1----:R-:W-:Y:S02]  /*0a10*/  LEA R3, R3, R0, 0x18 ;  /* 0x0000000003037211 */ /* 0x002fe400078ec0ff */
[----:B------:R-:W-:-:S04]  /*0a20*/  SHF.L.U32 R0, R2, 0x1f, RZ ;  /* 0x0000001f02007819 */ /* 0x000fc800000006ff */
[----:B------:R-:W1:Y:S02]  /*0a30*/  SYNCS.PHASECHK.TRANS64.TRYWAIT P1, [R3+URZ+0xd820], R0 ;  /* 0x00d82000030075a7 */ /* 0x000e64000802017f */
[----:B-1----:R-:W-:Y:S05]  /*0a40*/  @!P1 BRA `(.L_x_12) ;  /* 0x0000007c00a09947 */ /* 0x002fea0003800000 */
.L_x_62:
[----:B------:R-:W-:Y:S01]  /*0a50*/  MOV R5, 0x1 ;  /* 0x0000000100057802 */ /* 0x000fe20000000f00 */
[----:B------:R-:W-:Y:S06]  /*0a60*/  @P2 BRA `(.L_x_13) ;  /* 0x0000000000142947 */ /* 0x000fec0003800000 */
[----:B------:R-:W-:Y:S01]  /*0a70*/  ISETP.NE.AND P1, PT, R9, RZ, PT ;  /* 0x000000ff0900720c */ /* 0x000fe20003f25270 */
[----:B-1----:R-:W-:-:S04]  /*0a80*/  IMAD.MOV.U32 R0, RZ, RZ, 0x3000 ;  /* 0x00003000ff007424 */ /* 0x002fc800078e00ff */
[----:B------:R2:W-:Y:S08]  /*0a90*/  SYNCS.ARRIVE.TRANS64 RZ, [R3+URZ+0xd800], R0 ;  /* 0x00d8000003ff79a7 */ /* 0x0005f0000800003f */
[----:B------:R-:W-:Y:S05]  /*0aa0*/  @!P1 BRA `(.L_x_13) ;  /* 0x0000000000049947 */ /* 0x000fea0003800000 */
[----:B------:R-:W-:Y:S01]  /*0ab0*/  BPT.TRAP 0x1 ;  /* 0x000000040000795c */ /* 0x000fe20000300000 */
.L_x_13:
[----:B------:R-:W3:Y:S01]  /*0ac0*/  S2R R7, SR_CgaCtaId ;  /* 0x0000000000077919 */ /* 0x000ee20000008800 */
[----:B------:R-:W-:Y:S01]  /*0ad0*/  R2UR UR32, R3 ;  /* 0x00000000032072ca */ /* 0x000fe200000e0000 */
[----:B------:R-:W-:Y:S01]  /*0ae0*/  ULDC.64 UR4, c[0x0][0x198] ;  /* 0x0000660000047ab9 */ /* 0x000fe20000000a00 */
[----:B-12---:R-:W-:Y:S01]  /*0af0*/  MOV R0, 0x400 ;  /* 0x0000040000007802 */ /* 0x006fe20000000f00 */
[----:B------:R-:W-:Y:S01]  /*0b00*/  UIADD3 UR4, UP0, UR4, 0x1f0, URZ ;  /* 0x000001f004047890 */ /* 0x000fe2000ff1e03f */
[----:B------:R-:W-:Y:S01]  /*0b10*/  MOV R3, 0x1 ;  /* 0x0000000100037802 */ /* 0x000fe20000000f00 */
[----:B------:R-:W-:Y:S01]  /*0b20*/  UMOV UR19, URZ ;  /* 0x0000003f00137c82 */ /* 0x000fe20008000000 */
[----:B------:R-:W-:Y:S01]  /*0b30*/  UMOV UR6, 0x0 ;  /* 0x0000000000067882 */ /* 0x000fe20000000000 */
[----:B------:R-:W-:Y:S01]  /*0b40*/  UIADD3.X UR5, URZ, UR5, URZ, UP0, !UPT ;  /* 0x000000053f057290 */ /* 0x000fe200087fe43f */
[----:B------:R-:W-:Y:S01]  /*0b50*/  SHF.L.U32 R3, R3, 0x1f, RZ ;  /* 0x0000001f03037819 */ /* 0x000fe200000006ff */
[----:B------:R-:W-:Y:S01]  /*0b60*/  UMOV UR7, 0x10000000 ;  /* 0x1000000000077882 */ /* 0x000fe20000000000 */
[----:B------:R-:W-:Y:S01]  /*0b70*/  UMOV UR18, URZ ;  /* 0x0000003f00127c82 */ /* 0x000fe20008000000 */
[----:B------:R-:W-:Y:S01]  /*0b80*/  UMOV UR20, UR36 ;  /* 0x0000002400147c82 */ /* 0x000fe20008000000 */
[----:B------:R-:W-:Y:S01]  /*0b90*/  UMOV UR21, UR37 ;  /* 0x0000002500157c82 */ /* 0x000fe20008000000 */
[----:B------:R-:W-:Y:S01]  /*0ba0*/  UIADD3 UR16, UR32, 0x1800, URZ ;  /* 0x0000180020107890 */ /* 0x000fe2000fffe03f */
[----:B------:R-:W-:Y:S01]  /*0bb0*/  ISETP.NE.AND P2, PT, R16, RZ, PT ;  /* 0x000000ff1000720c */ /* 0x000fe20003f45270 */
[----:B------:R-:W-:-:S02]  /*0bc0*/  UIADD3 UR17, UR32, 0xd800, URZ ;  /* 0x0000d80020117890 */ /* 0x000fc4000fffe03f */
[----:B------:R-:W-:Y:S02]  /*0bd0*/  UIADD3 UR8, UR32, 0x2800, URZ ;  /* 0x0000280020087890 */ /* 0x000fe4000fffe03f */
[----:B------:R-:W-:Y:S01]  /*0be0*/  UIADD3 UR32, UR32, 0x3800, URZ ;  /* 0x0000380020207890 */ /* 0x000fe2000fffe03f */
[----:B------:R-:W-:Y:S01]  /*0bf0*/  UMOV UR10, 0x10 ;  /* 0x00000010000a7882 */ /* 0x000fe20000000000 */
        /* <DEDUP_REMOVED lines=8> */
[----:B---3--:R-:W-:-:S04]  /*0c80*/  LEA R2, R7, R0, 0x18 ;  /* 0x0000000007027211 */ /* 0x008fc800078ec0ff */
[----:B------:R-:W-:Y:S01]  /*0c90*/  LEA R0, R5, R2, 0x3 ;  /* 0x0000000205007211 */ /* 0x000fe200078e18ff */
[----:B------:R1:W-:Y:S01]  /*0ca0*/  UTMALDG.4D [UR8], [UR4], desc[UR6] ;  /* 0x00000608040075b4 */ /* 0x0003e20008019000 */
[----:B------:R1:W-:Y:S02]  /*0cb0*/  UTMALDG.4D [UR32], [UR4], desc[UR6] ;  /* 0x00000620040075b4 */ /* 0x0003e40008019000 */
[----:B------:R-:W2:Y:S02]  /*0cc0*/  SYNCS.PHASECHK.TRANS64.TRYWAIT P1, [R0+URZ+0xd820], R3 ;  /* 0x00d82003000075a7 */ /* 0x000ea4000802017f */
[----:B-12---:R-:W-:Y:S05]  /*0cd0*/  @!P1 BRA `(.L_x_14) ;  /* 0x0000007c00109947 */ /* 0x006fea0003800000 */
.L_x_63:
[----:B------:R-:W-:Y:S01]  /*0ce0*/  IMAD.MOV.U32 R7, RZ, RZ, 0x1 ;  /* 0x00000001ff077424 */ /* 0x000fe200078e00ff */
[----:B------:R-:W-:Y:S06]  /*0cf0*/  @P2 BRA `(.L_x_15) ;  /* 0x0000000000142947 */ /* 0x000fec0003800000 */
[----:B------:R-:W-:Y:S02]  /*0d00*/  ISETP.NE.AND P1, PT, R9, RZ, PT ;  /* 0x000000ff0900720c */ /* 0x000fe40003f25270 */
[----:B-1----:R-:W-:-:S04]  /*0d10*/  MOV R3, 0x3000 ;  /* 0x0000300000037802 */ /* 0x002fc80000000f00 */
[----:B------:R2:W-:Y:S07]  /*0d20*/  SYNCS.ARRIVE.TRANS64 RZ, [R0+URZ+0xd800], R3 ;  /* 0x00d8000300ff79a7 */ /* 0x0005ee000800003f */
[----:B------:R-:W-:Y:S05]  /*0d30*/  @!P1 BRA `(.L_x_15) ;  /* 0x0000000000049947 */ /* 0x000fea0003800000 */
[----:B------:R-:W-:Y:S01]  /*0d40*/  BPT.TRAP 0x1 ;  /* 0x000000040000795c */ /* 0x000fe20000300000 */
.L_x_15:
[C---:B------:R-:W-:Y:S01]  /*0d50*/  IMAD R2, R5.reuse, 0x3000, R2 ;  /* 0x0000300005027824 */ /* 0x040fe200078e0202 */
[----:B------:R-:W-:Y:S01]  /*0d60*/  R2UR UR17, R0 ;  /* 0x00000000001172ca */ /* 0x000fe200000e0000 */
[----:B------:R-:W-:Y:S01]  /*0d70*/  ULDC.64 UR4, c[0x0][0x198] ;  /* 0x0000660000047ab9 */ /* 0x000fe20000000a00 */
[----:B------:R-:W-:Y:S01]  /*0d80*/  UMOV UR19, URZ ;  /* 0x0000003f00137c82 */ /* 0x000fe20008000000 */
[----:B------:R-:W-:Y:S01]  /*0d90*/  UIADD3 UR4, UP0, UR4, 0x2f0, URZ ;  /* 0x000002f004047890 */ /* 0x000fe2000ff1e03f */
[----:B------:R-:W-:Y:S01]  /*0da0*/  R2UR UR32, R2 ;  /* 0x00000000022072ca */ /* 0x000fe200000e0000 */
[----:B------:R-:W-:Y:S01]  /*0db0*/  UMOV UR6, 0x0 ;  /* 0x0000000000067882 */ /* 0x000fe20000000000 */
[----:B------:R-:W-:Y:S01]  /*0dc0*/  UMOV UR7, 0x10000000 ;  /* 0x1000000000077882 */ /* 0x000fe20000000000 */
[----:B------:R-:W-:Y:S01]  /*0dd0*/  UIADD3.X UR5, URZ, UR5, URZ, UP0, !UPT ;  /* 0x000000053f057290 */ /* 0x000fe200087fe43f */
[----:B------:R-:W-:Y:S01]  /*0de0*/  IADD3 R5, R5, 0x1, RZ ;  /* 0x0000000105057810 */ /* 0x000fe20007ffe0ff */
[----:B------:R-:W-:Y:S01]  /*0df0*/  UMOV UR18, URZ ;  /* 0x0000003f00127c82 */ /* 0x000fe20008000000 */
[----:B------:R-:W-:Y:S01]  /*0e00*/  UMOV UR20, UR36 ;  /* 0x0000002400147c82 */ /* 0x000fe20008000000 */
[----:B------:R-:W-:Y:S01]  /*0e10*/  UMOV UR21, UR37 ;  /* 0x0000002500157c82 */ /* 0x000fe20008000000 */
[----:B------:R-:W-:Y:S01]  /*0e20*/  UMOV UR10, 0x10 ;  /* 0x00000010000a7882 */ /* 0x000fe20000000000 */
[----:B------:R-:W-:Y:S01]  /*0e30*/  UIADD3 UR17, UR17, 0xd800, URZ ;  /* 0x0000d80011117890 */ /* 0x000fe2000fffe03f */
[----:B------:R-:W-:Y:S01]  /*0e40*/  UMOV UR12, UR36 ;  /* 0x00000024000c7c82 */ /* 0x000fe20008000000 */
[----:B------:R-:W-:-:S02]  /*0e50*/  UMOV UR13, UR37 ;  /* 0x00000025000d7c82 */ /* 0x000fc40008000000 */
[----:B------:R-:W-:Y:S02]  /*0e60*/  UIADD3 UR16, UR32, 0x1800, URZ ;  /* 0x0000180020107890 */ /* 0x000fe4000fffe03f */
[----:B------:R-:W-:Y:S02]  /*0e70*/  UIADD3 UR8, UR32, 0x2800, URZ ;  /* 0x0000280020087890 */ /* 0x000fe4000fffe03f */
[----:B------:R-:W-:Y:S01]  /*0e80*/  UIADD3 UR32, UR32, 0x3800, URZ ;  /* 0x0000380020207890 */ /* 0x000fe2000fffe03f */
[----:B------:R-:W-:Y:S01]  /*0e90*/  UMOV UR11, UR19 ;  /* 0x00000013000b7c82 */ /* 0x000fe20008000000 */
[----:B------:R-:W-:Y:S01]  /*0ea0*/  UMOV UR9, UR17 ;  /* 0x0000001100097c82 */ /* 0x000fe20008000000 */
[----:B------:R-:W-:Y:S01]  /*0eb0*/  UMOV UR34, 0x20 ;  /* 0x0000002000227882 */ /* 0x000fe20000000000 */
[----:B------:R-:W-:Y:S01]  /*0ec0*/  UMOV UR35, UR19 ;  /* 0x0000001300237c82 */ /* 0x000fe20008000000 */
[----:B------:R3:W-:Y:S01]  /*0ed0*/  UTMALDG.4D [UR16], [UR4], desc[UR6] ;  /* 0x00000610040075b4 */ /* 0x0007e20008019000 */
[----:B------:R-:W-:Y:S01]  /*0ee0*/  UMOV UR33, UR17 ;  /* 0x0000001100217c82 */ /* 0x000fe20008000000 */
[----:B------:R3:W-:Y:S02]  /*0ef0*/  UTMALDG.4D [UR8], [UR4], desc[UR6] ;  /* 0x00000608040075b4 */ /* 0x0007e40008019000 */
[----:B------:R3:W-:Y:S02]  /*0f00*/  UTMALDG.4D [UR32], [UR4], desc[UR6] ;  /* 0x00000620040075b4 */ /* 0x0007e40008019000 */
[----:B---3--:R-:W-:Y:S01]  /*0f10*/  NOP ;  /* 0x0000000000007918 */ /* 0x008fe20000000000 */
.L_x_11:
[----:B------:R-:W-:Y:S01]  /*0f20*/  ISETP.GE.AND P1, PT, R10, 0x81, PT ;  /* 0x000000810a00780c */ /* 0x000fe20003f26270 */
[----:B------:R-:W-:-:S12]  /*0f30*/  IMAD.MOV.U32 R4, RZ, RZ, 0x1 ;  /* 0x00000001ff047424 */ /* 0x000fd800078e00ff */
[----:B------:R-:W-:Y:S05]  /*0f40*/  @!P1 BRA `(.L_x_16) ;  /* 0x0000000400849947 */ /* 0x000fea0003800000 */
[----:B-12---:R-:W1:Y:S01]  /*0f50*/  S2R R3, SR_CgaCtaId ;  /* 0x0000000000037919 */ /* 0x006e620000008800 */
[----:B------:R-:W-:Y:S02]  /*0f60*/  MOV R0, 0x400 ;  /* 0x0000040000007802 */ /* 0x000fe40000000f00 */
[----:B------:R-:W-:Y:S02]  /*0f70*/  MOV R2, 0x1 ;  /* 0x0000000100027802 */ /* 0x000fe40000000f00 */
[----:B------:R-:W-:Y:S02]  /*0f80*/  ISETP.NE.AND P2, PT, R16, RZ, PT ;  /* 0x000000ff1000720c */ /* 0x000fe40003f45270 */
[----:B-1----:R-:W-:Y:S02]  /*0f90*/  LEA R0, R3, R0, 0x18 ;  /* 0x0000000003007211 */ /* 0x002fe400078ec0ff */
[----:B------:R-:W-:Y:S02]  /*0fa0*/  SHF.L.U32 R3, R2, 0x1f, RZ ;  /* 0x0000001f02037819 */ /* 0x000fe400000006ff */
[----:B------:R-:W-:-:S04]  /*0fb0*/  LEA R2, R5, R0, 0x3 ;  /* 0x0000000005027211 */ /* 0x000fc800078e18ff */
[----:B------:R-:W1:Y:S02]  /*0fc0*/  SYNCS.PHASECHK.TRANS64.TRYWAIT P1, [R2+URZ+0xd820], R3 ;  /* 0x00d82003020075a7 */ /* 0x000e64000802017f */
[----:B-1----:R-:W-:Y:S05]  /*0fd0*/  @!P1 BRA `(.L_x_17) ;  /* 0x0000007800649947 */ /* 0x002fea0003800000 */
.L_x_64:
[----:B------:R-:W-:Y:S05]  /*0fe0*/  @P2 BRA `(.L_x_18) ;  /* 0x0000000000142947 */ /* 0x000fea0003800000 */
[----:B------:R-:W-:Y:S01]  /*0ff0*/  ISETP.NE.AND P1, PT, R9, RZ, PT ;  /* 0x000000ff0900720c */ /* 0x000fe20003f25270 */
[----:B-1----:R-:W-:-:S04]  /*1000*/  IMAD.MOV.U32 R3, RZ, RZ, 0x3000 ;  /* 0x00003000ff037424 */ /* 0x002fc800078e00ff */
[----:B------:R2:W-:Y:S08]  /*1010*/  SYNCS.ARRIVE.TRANS64 RZ, [R2+URZ+0xd800], R3 ;  /* 0x00d8000302ff79a7 */ /* 0x0005f0000800003f */
[----:B------:R-:W-:Y:S05]  /*1020*/  @!P1 BRA `(.L_x_18) ;  /* 0x0000000000049947 */ /* 0x000fea0003800000 */
[----:B------:R-:W-:Y:S01]  /*1030*/  BPT.TRAP 0x1 ;  /* 0x000000040000795c */ /* 0x000fe20000300000 */
.L_x_18:
[----:B-12---:R-:W1:Y:S01]  /*1040*/  S2R R3, SR_CgaCtaId ;  /* 0x0000000000037919 */ /* 0x006e620000008800 */
[----:B------:R-:W-:Y:S01]  /*1050*/  IMAD R0, R5, 0x3000, R0 ;  /* 0x0000300005007824 */ /* 0x000fe200078e0200 */
[----:B------:R-:W-:Y:S01]  /*1060*/  R2UR UR17, R2 ;  /* 0x00000000021172ca */ /* 0x000fe200000e0000 */
[----:B------:R-:W-:Y:S01]  /*1070*/  ULDC.64 UR4, c[0x0][0x198] ;  /* 0x0000660000047ab9 */ /* 0x000fe20000000a00 */
[----:B------:R-:W-:Y:S01]  /*1080*/  R2UR UR19, R7 ;  /* 0x00000000071372ca */ /* 0x000fe200000e0000 */
[----:B------:R-:W-:Y:S01]  /*1090*/  UIADD3 UR4, UP0, UR4, 0x1f0, URZ ;  /* 0x000001f004047890 */ /* 0x000fe2000ff1e03f */
[----:B------:R-:W-:Y:S01]  /*10a0*/  R2UR UR32, R0 ;  /* 0x00000000002072ca */ /* 0x000fe200000e0000 */
[----:B------:R-:W-:Y:S01]  /*10b0*/  UMOV UR6, 0x0 ;  /* 0x0000000000067882 */ /* 0x000fe20000000000 */
[----:B------:R-:W-:Y:S01]  /*10c0*/  IADD3 R5, R5, 0x1, RZ ;  /* 0x0000000105057810 */ /* 0x000fe20007ffe0ff */
[----:B------:R-:W-:Y:S01]  /*10d0*/  UIADD3.X UR5, URZ, UR5, URZ, UP0, !UPT ;  /* 0x000000053f057290 */ /* 0x000fe200087fe43f */
[----:B------:R-:W-:Y:S01]  /*10e0*/  MOV R0, 0x400 ;  /* 0x0000040000007802 */ /* 0x000fe20000000f00 */
[----:B------:R-:W-:Y:S01]  /*10f0*/  UMOV UR7, 0x10000000 ;  /* 0x1000000000077882 */ /* 0x000fe20000000000 */
[C---:B------:R-:W-:Y:S01]  /*1100*/  ISETP.NE.AND P2, PT, R5.reuse, 0x4, PT ;  /* 0x000000040500780c */ /* 0x040fe20003f45270 */
[----:B------:R-:W-:Y:S01]  /*1110*/  UMOV UR18, URZ ;  /* 0x0000003f00127c82 */ /* 0x000fe20008000000 */
[C---:B------:R-:W-:Y:S01]  /*1120*/  ISETP.NE.AND P1, PT, R5.reuse, 0x4, PT ;  /* 0x000000040500780c */ /* 0x040fe20003f25270 */
[----:B------:R-:W-:Y:S01]  /*1130*/  UIADD3 UR17, UR17, 0xd800, URZ ;  /* 0x0000d80011117890 */ /* 0x000fe2000fffe03f */
[----:B------:R-:W-:Y:S01]  /*1140*/  SEL R5, R5, RZ, P2 ;  /* 0x000000ff05057207 */ /* 0x000fe20001000000 */
[----:B------:R-:W-:Y:S01]  /*1150*/  USHF.L.U32 UR19, UR19, 0x7, URZ ;  /* 0x0000000713137899 */ /* 0x000fe2000800063f */
[----:B------:R-:W-:Y:S01]  /*1160*/  SEL R4, RZ, 0x1, !P1 ;  /* 0x00000001ff047807 */ /* 0x000fe20004800000 */
[----:B------:R-:W-:Y:S01]  /*1170*/  UIADD3 UR16, UR32, 0x1800, URZ ;  /* 0x0000180020107890 */ /* 0x000fe2000fffe03f */
[----:B------:R-:W-:Y:S01]  /*1180*/  ISETP.NE.AND P2, PT, R16, RZ, PT ;  /* 0x000000ff1000720c */ /* 0x000fe20003f45270 */
[----:B------:R-:W-:-:S02]  /*1190*/  UIADD3 UR8, UR32, 0x2800, URZ ;  /* 0x0000280020087890 */ /* 0x000fc4000fffe03f */
[----:B------:R-:W-:Y:S01]  /*11a0*/  UIADD3 UR32, UR32, 0x3800, URZ ;  /* 0x0000380020207890 */ /* 0x000fe2000fffe03f */
[----:B------:R-:W-:Y:S01]  /*11b0*/  UMOV UR20, UR36 ;  /* 0x0000002400147c82 */ /* 0x000fe20008000000 */
[----:B------:R-:W-:Y:S01]  /*11c0*/  UMOV UR21, UR37 ;  /* 0x0000002500157c82 */ /* 0x000fe20008000000 */
[----:B------:R-:W-:Y:S01]  /*11d0*/  UMOV UR10, 0x10 ;  /* 0x00000010000a7882 */ /* 0x000fe20000000000 */
[----:B------:R-:W-:Y:S01]  /*11e0*/  UMOV UR12, UR36 ;  /* 0x00000024000c7c82 */ /* 0x000fe20008000000 */
[----:B------:R-:W-:Y:S01]  /*11f0*/  UMOV UR13, UR37 ;  /* 0x00000025000d7c82 */ /* 0x000fe20008000000 */
[----:B------:R-:W-:Y:S01]  /*1200*/  UMOV UR9, UR17 ;  /* 0x0000001100097c82 */ /* 0x000fe20008000000 */
[----:B------:R-:W-:Y:S01]  /*1210*/  UMOV UR11, UR19 ;  /* 0x00000013000b7c82 */ /* 0x000fe20008000000 */
[----:B-1----:R-:W-:Y:S01]  /*1220*/  LEA R2, R3, R0, 0x18 ;  /* 0x0000000003027211 */ /* 0x002fe200078ec0ff */
[----:B------:R-:W-:Y:S01]  /*1230*/  UMOV UR34, 0x20 ;  /* 0x0000002000227882 */ /* 0x000fe20000000000 */
[----:B------:R-:W-:Y:S01]  /*1240*/  SHF.L.U32 R0, R4, 0x1f, RZ ;  /* 0x0000001f04007819 */ /* 0x000fe200000006ff */
[----:B------:R-:W-:Y:S01]  /*1250*/  UMOV UR33, UR17 ;  /* 0x0000001100217c82 */ /* 0x000fe20008000000 */
[----:B------:R-:W-:Y:S01]  /*1260*/  LEA R3, R5, R2, 0x3 ;  /* 0x0000000205037211 */ /* 0x000fe200078e18ff */
[----:B------:R1:W-:Y:S01]  /*1270*/  UTMALDG.4D [UR16], [UR4], desc[UR6] ;  /* 0x00000610040075b4 */ /* 0x0003e20008019000 */
[----:B------:R-:W-:Y:S01]  /*1280*/  UMOV UR35, UR19 ;  /* 0x0000001300237c82 */ /* 0x000fe20008000000 */
[----:B------:R1:W-:Y:S01]  /*1290*/  UTMALDG.4D [UR8], [UR4], desc[UR6] ;  /* 0x00000608040075b4 */ /* 0x0003e20008019000 */
[----:B------:R1:W-:Y:S01]  /*12a0*/  UTMALDG.4D [UR32], [UR4], desc[UR6] ;  /* 0x00000620040075b4 */ /* 0x0003e20008019000 */
[----:B------:R-:W2:Y:S02]  /*12b0*/  SYNCS.PHASECHK.TRANS64.TRYWAIT P1, [R3+URZ+0xd820], R0 ;  /* 0x00d82000030075a7 */ /* 0x000ea4000802017f */
[----:B-12---:R-:W-:Y:S05]  /*12c0*/  @!P1 BRA `(.L_x_19) ;  /* 0x0000007400bc9947 */ /* 0x006fea0003800000 */
.L_x_65:
[----:B------:R-:W-:Y:S05]  /*12d0*/  @P2 BRA `(.L_x_20) ;  /* 0x0000000000142947 */ /* 0x000fea0003800000 */
[----:B------:R-:W-:Y:S01]  /*12e0*/  ISETP.NE.AND P1, PT, R9, RZ, PT ;  /* 0x000000ff0900720c */ /* 0x000fe20003f25270 */
[----:B-1----:R-:W-:-:S04]  /*12f0*/  IMAD.MOV.U32 R0, RZ, RZ, 0x3000 ;  /* 0x00003000ff007424 */ /* 0x002fc800078e00ff */
[----:B------:R2:W-:Y:S08]  /*1300*/  SYNCS.ARRIVE.TRANS64 RZ, [R3+URZ+0xd800], R0 ;  /* 0x00d8000003ff79a7 */ /* 0x0005f0000800003f */
[----:B------:R-:W-:Y:S05]  /*1310*/  @!P1 BRA `(.L_x_20) ;  /* 0x0000000000049947 */ /* 0x000fea0003800000 */
[----:B------:R-:W-:Y:S01]  /*1320*/  BPT.TRAP 0x1 ;  /* 0x000000040000795c */ /* 0x000fe20000300000 */
.L_x_20:
[----:B------:R-:W-:Y:S01]  /*1330*/  IMAD R2, R5, 0x3000, R2 ;  /* 0x0000300005027824 */ /* 0x000fe200078e0202 */
[----:B------:R-:W-:Y:S01]  /*1340*/  R2UR UR17, R3 ;  /* 0x00000000031172ca */ /* 0x000fe200000e0000 */
[----:B------:R-:W-:Y:S01]  /*1350*/  ULDC.64 UR4, c[0x0][0x198] ;  /* 0x0000660000047ab9 */ /* 0x000fe20000000a00 */
[----:B------:R-:W-:Y:S01]  /*1360*/  R2UR UR19, R7 ;  /* 0x00000000071372ca */ /* 0x000fe200000e0000 */
        /* <DEDUP_REMOVED lines=11> */
[----:B------:R-:W-:Y:S01]  /*1420*/  ISETP.NE.AND P1, PT, R5, 0x4, PT ;  /* 0x000000040500780c */ /* 0x000fe20003f25270 */
[----:B------:R-:W-:Y:S01]  /*1430*/  USHF.L.U32 UR19, UR19, 0x7, URZ ;  /* 0x0000000713137899 */ /* 0x000fe2000800063f */
[----:B------:R-:W-:Y:S01]  /*1440*/  IADD3 R7, R7, 0x1, RZ ;  /* 0x0000000107077810 */ /* 0x000fe20007ffe0ff */
[----:B------:R-:W-:Y:S01]  /*1450*/  UIADD3 UR16, UR32, 0x1800, URZ ;  /* 0x0000180020107890 */ /* 0x000fe2000fffe03f */
[----:B-12---:R-:W-:Y:S01]  /*1460*/  SEL R3, RZ, 0x1, P1 ;  /* 0x00000001ff037807 */ /* 0x006fe20000800000 */
[----:B------:R-:W-:Y:S01]  /*1470*/  UIADD3 UR8, UR32, 0x2800, URZ ;  /* 0x0000280020087890 */ /* 0x000fe2000fffe03f */
[----:B------:R-:W-:Y:S01]  /*1480*/  SEL R5, R5, RZ, P1 ;  /* 0x000000ff05057207 */ /* 0x000fe20000800000 */
[----:B------:R-:W-:Y:S01]  /*1490*/  UIADD3 UR32, UR32, 0x3800, URZ ;  /* 0x0000380020207890 */ /* 0x000fe2000fffe03f */
[----:B------:R-:W-:Y:S01]  /*14a0*/  LOP3.LUT R4, R4, R3, RZ, 0x3c, !PT ;  /* 0x0000000304047212 */ /* 0x000fe200078e3cff */
        /* <DEDUP_REMOVED lines=11> */
.L_x_16:
[----:B------:R-:W-:-:S07]  /*1560*/  VIADD R6, R6, 0xfffffffc ;  /* 0xfffffffc06067836 */ /* 0x000fce0000000000 */
.L_x_10:
[----:B------:R-:W-:Y:S05]  /*1570*/  BSYNC B0 ;  /* 0x0000000000007941 */ /* 0x000fea0003800000 */
.L_x_9:
[----:B-12---:R-:W1:Y:S01]  /*1580*/  S2R R3, SR_CgaCtaId ;  /* 0x0000000000037919 */ /* 0x006e620000008800 */
[----:B------:R-:W-:Y:S02]  /*1590*/  MOV R2, 0x400 ;  /* 0x0000040000027802 */ /* 0x000fe40000000f00 */
[----:B------:R-:W-:Y:S02]  /*15a0*/  SHF.L.U32 R89, RZ, 0x1f, RZ ;  /* 0x0000001fff597819 */ /* 0x000fe400000006ff */
[----:B-1----:R-:W-:-:S04]  /*15b0*/  LEA R2, R3, R2, 0x18 ;  /* 0x0000000203027211 */ /* 0x002fc800078ec0ff */
[----:B------:R-:W1:Y:S02]  /*15c0*/  SYNCS.PHASECHK.TRANS64.TRYWAIT P1, [R2+URZ+0xd840], R89 ;  /* 0x00d84059020075a7 */ /* 0x000e64000802017f */
[----:B-1----:R-:W-:Y:S05]  /*15d0*/  @!P1 BRA `(.L_x_21) ;  /* 0x00000074000c9947 */ /* 0x002fea0003800000 */
.L_x_66:
[----:B------:R-:W2:Y:S01]  /*15e0*/  SYNCS.PHASECHK.TRANS64.TRYWAIT P1, [R2+URZ+0xd800], R89 ;  /* 0x00d80059020075a7 */ /* 0x000ea2000802017f */
[----:B------:R-:W-:Y:S01]  /*15f0*/  MOV R3, RZ ;  /* 0x000000ff00037202 */ /* 0x000fe20000000f00 */
[----:B--2---:R-:W-:Y:S06]  /*1600*/  @!P1 BRA `(.L_x_22) ;  /* 0x0000007400149947 */ /* 0x004fec0003800000 */
.L_x_67:
[----:B------:R-:W-:Y:S05]  /*1610*/  WARPSYNC.ALL ;  /* 0x0000000000007948 */ /* 0x000fea0003800000 */
[C---:B------:R-:W-:Y:S01]  /*1620*/  R2UR UR14, R2.reuse ;  /* 0x00000000020e72ca */ /* 0x040fe200000e0000 */
[----:B------:R-:W-:Y:S01]  /*1630*/  WARPGROUP.ARRIVE ;  /* 0x00000000000079c5 */ /* 0x000fe20000000000 */
[----:B------:R-:W-:Y:S01]  /*1640*/  R2UR UR4, R2 ;  /* 0x00000000020472ca */ /* 0x000fe200000e0000 */
[----:B------:R-:W-:Y:S01]  /*1650*/  UMOV UR45, 0xc0000010 ;  /* 0xc0000010002d7882 */ /* 0x000fe20000000000 */
[----:B------:R-:W-:Y:S01]  /*1660*/  UMOV UR23, 0xc0000010 ;  /* 0xc000001000177882 */ /* 0x000fe20000000000 */
[----:B------:R-:W-:Y:S01]  /*1670*/  UMOV UR21, UR45 ;  /* 0x0000002d00157c82 */ /* 0x000fe20008000000 */
[----:B------:R-:W-:Y:S01]  /*1680*/  UMOV UR5, 0xc0000010 ;  /* 0xc000001000057882 */ /* 0x000fe20000000000 */
[----:B------:R-:W-:Y:S01]  /*1690*/  UMOV UR7, 0xc0000010 ;  /* 0xc000001000077882 */ /* 0x000fe20000000000 */
[----:B------:R-:W-:Y:S01]  /*16a0*/  UMOV UR41, 0xc0000010 ;  /* 0xc000001000297882 */ /* 0x000fe20000000000 */
[----:B------:R-:W-:-:S04]  /*16b0*/  UMOV UR43, 0xc0000010 ;  /* 0xc0000010002b7882 */ /* 0x000fc80000000000 */
[----:B------:R-:W-:Y:S02]  /*16c0*/  UIADD3 UR14, UR14, 0x1800, URZ ;  /* 0x000018000e0e7890 */ /* 0x000fe4000fffe03f */
[----:B------:R-:W-:Y:S02]  /*16d0*/  USHF.R.U32.HI UR4, URZ, 0x4, UR4 ;  /* 0x000000043f047899 */ /* 0x000fe40008011604 */
[----:B------:R-:W-:Y:S02]  /*16e0*/  USHF.R.U32.HI UR14, URZ, 0x4, UR14 ;  /* 0x000000043f0e7899 */ /* 0x000fe4000801160e */
[----:B------:R-:W-:Y:S02]  /*16f0*/  ULOP3.LUT UR4, UR4, 0x3fff, URZ, 0xc0, !UPT ;  /* 0x00003fff04047892 */ /* 0x000fe4000f8ec03f */
[----:B------:R-:W-:Y:S02]  /*1700*/  ULOP3.LUT UR14, UR14, 0x3fff, URZ, 0xc0, !UPT ;  /* 0x00003fff0e0e7892 */ /* 0x000fe4000f8ec03f */
[----:B------:R-:W-:-:S02]  /*1710*/  ULOP3.LUT UR44, UR4, 0x10000, URZ, 0xfc, !UPT ;  /* 0x00010000042c7892 */ /* 0x000fc4000f8efc3f */
[----:B------:R-:W-:Y:S02]  /*1720*/  ULOP3.LUT UR22, UR14, 0x10000, URZ, 0xfc, !UPT ;  /* 0x000100000e167892 */ /* 0x000fe4000f8efc3f */
[----:B------:R-:W-:Y:S02]  /*1730*/  UIADD3 UR4, UR44, 0x80, URZ ;  /* 0x000000802c047890 */ /* 0x000fe4000fffe03f */
[----:B------:R-:W-:Y:S01]  /*1740*/  UIADD3 UR6, UR22, 0x100, URZ ;  /* 0x0000010016067890 */ /* 0x000fe2000fffe03f */
[----:B------:R-:W-:Y:S01]  /*1750*/  UMOV UR20, UR44 ;  /* 0x0000002c00147c82 */ /* 0x000fe20008000000 */
[----:B------:R-:W-:-:S03]  /*1760*/  UIADD3 UR40, UR44, 0x100, URZ ;  /* 0x000001002c287890 */ /* 0x000fc6000fffe03f */
[----:B------:R-:W-:Y:S01]  /*1770*/  HGMMA.64x128x16.F32 R24, gdesc[UR20], RZ, !UPT, gsb0 ;  /* 0x01e00000141879f0 */ /* 0x000fe2000c0008ff */
[----:B------:R-:W-:Y:S02]  /*1780*/  UIADD3 UR42, UR22, 0x200, URZ ;  /* 0x00000200162a7890 */ /* 0x000fe4000fffe03f */
[----:B------:R-:W-:Y:S02]  /*1790*/  WARPGROUP.DEPBAR.LE gsb0, 0x0 ;  /* 0x00008000000079c5 */ /* 0x000fe40000010000 */
[----:B------:R-:W-:-:S07]  /*17a0*/  WARPGROUP.ARRIVE ;  /* 0x00000000000079c5 */ /* 0x000fce0000000000 */
[----:B------:R-:W-:Y:S01]  /*17b0*/  HGMMA.64x128x16.F32 R24, gdesc[UR4], R24, gsb0 ;  /* 0x01e00000041879f0 */ /* 0x000fe20008000818 */
[----:B------:R-:W-:Y:S02]  /*17c0*/  ULDC UR6, c[0x0][0x604] ;  /* 0x0001810000067ab9 */ /* 0x000fe40000000800 */
[----:B------:R-:W-:Y:S02]  /*17d0*/  WARPGROUP.DEPBAR.LE gsb0, 0x0 ;  /* 0x00008000000079c5 */ /* 0x000fe40000010000 */
[----:B------:R-:W-:-:S07]  /*17e0*/  WARPGROUP.ARRIVE ;  /* 0x00000000000079c5 */ /* 0x000fce0000000000 */
[----:B------:R-:W-:Y:S03]  /*17f0*/  HGMMA.64x128x16.F32 R24, gdesc[UR40], R24, gsb0 ;  /* 0x01e00000281879f0 */ /* 0x000fe60008000818 */
[----:B------:R-:W-:Y:S02]  /*1800*/  WARPGROUP.DEPBAR.LE gsb0, 0x0 ;  /* 0x00008000000079c5 */ /* 0x000fe40000010000 */
[----:B------:R-:W-:-:S04]  /*1810*/  FMNMX R9, R24, R25, !PT ;  /* 0x0000001918097209 */ /* 0x000fc80007800000 */
        /* <DEDUP_REMOVED lines=28> */
[----:B------:R-:W-:Y:S02]  /*19e0*/  FMNMX R0, R84, R9, !PT ;  /* 0x0000000954007209 */ /* 0x000fe40007800000 */
[----:B------:R-:W-:Y:S02]  /*19f0*/  FMNMX R9, R26, R27, !PT ;  /* 0x0000001b1a097209 */ /* 0x000fe40007800000 */
[----:B------:R-:W-:Y:S02]  /*1a00*/  FMNMX R11, R85, R0, !PT ;  /* 0x00000000550b7209 */ /* 0x000fe40007800000 */
[----:B------:R-:W-:-:S03]  /*1a10*/  FMNMX R14, R30, R9, !PT ;  /* 0x000000091e0e7209 */ /* 0x000fc60007800000 */
[----:B------:R-:W3:Y:S01]  /*1a20*/  SHFL.BFLY PT, R0, R11, 0x1, 0x1f ;  /* 0x0c201f000b007f89 */ /* 0x000ee200000e0000 */
[----:B------:R-:W-:-:S04]  /*1a30*/  FMNMX R9, R31, R14, !PT ;  /* 0x0000000e1f097209 */ /* 0x000fc80007800000 */
[----:B------:R-:W-:-:S04]  /*1a40*/  FMNMX R14, R34, R9, !PT ;  /* 0x00000009220e7209 */ /* 0x000fc80007800000 */
[----:B------:R-:W-:-:S04]  /*1a50*/  FMNMX R9, R35, R14, !PT ;  /* 0x0000000e23097209 */ /* 0x000fc80007800000 */
[----:B------:R-:W-:-:S04]  /*1a60*/  FMNMX R14, R38, R9, !PT ;  /* 0x00000009260e7209 */ /* 0x000fc80007800000 */
[----:B------:R-:W-:-:S04]  /*1a70*/  FMNMX R9, R39, R14, !PT ;  /* 0x0000000e27097209 */ /* 0x000fc80007800000 */
[----:B------:R-:W-:Y:S02]  /*1a80*/  FMNMX R14, R42, R9, !PT ;  /* 0x000000092a0e7209 */ /* 0x000fe40007800000 */
[----:B---3--:R-:W-:Y:S02]  /*1a90*/  FMNMX R15, R11, R0, !PT ;  /* 0x000000000b0f7209 */ /* 0x008fe40007800000 */
        /* <DEDUP_REMOVED lines=9> */
[----:B------:R-:W-:Y:S02]  /*1b30*/  FMNMX R18, R58, R9, !PT ;  /* 0x000000093a127209 */ /* 0x000fe40007800000 */
[C---:B------:R-:W-:Y:S02]  /*1b40*/  FSETP.NEU.AND P1, PT, R0.reuse, -INF , PT ;  /* 0xff8000000000780b */ /* 0x040fe40003f2d000 */
[----:B------:R-:W-:Y:S02]  /*1b50*/  FMNMX R9, R59, R18, !PT ;  /* 0x000000123b097209 */ /* 0x000fe40007800000 */
[----:B------:R-:W-:-:S02]  /*1b60*/  FSEL R88, R0, RZ, P1 ;  /* 0x000000ff00587208 */ /* 0x000fc40000800000 */
[----:B------:R-:W-:-:S03]  /*1b70*/  FMNMX R20, R62, R9, !PT ;  /* 0x000000093e147209 */ /* 0x000fc60007800000 */
[----:B------:R-:W-:Y:S01]  /*1b80*/  FMUL R88, R88, UR6 ;  /* 0x0000000658587c20 */ /* 0x000fe20008400000 */
[----:B------:R-:W-:-:S03]  /*1b90*/  FMNMX R9, R63, R20, !PT ;  /* 0x000000143f097209 */ /* 0x000fc60007800000 */
[--C-:B------:R-:W-:Y:S01]  /*1ba0*/  FFMA R11, R24, UR6, -R88.reuse ;  /* 0x00000006180b7c23 */ /* 0x100fe20008000858 */
[--C-:B------:R-:W-:Y:S01]  /*1bb0*/  FFMA R25, R25, UR6, -R88.reuse ;  /* 0x0000000619197c23 */ /* 0x100fe20008000858 */
[--C-:B------:R-:W-:Y:S01]  /*1bc0*/  FFMA R17, R32, UR6, -R88.reuse ;  /* 0x0000000620117c23 */ /* 0x100fe20008000858 */
[--C-:B------:R-:W-:Y:S01]  /*1bd0*/  FFMA R15, R28, UR6, -R88.reuse ;  /* 0x000000061c0f7c23 */ /* 0x100fe20008000858 */
[----:B------:R-:W-:Y:S01]  /*1be0*/  FMNMX R20, R66, R9, !PT ;  /* 0x0000000942147209 */ /* 0x000fe20007800000 */
[--C-:B------:R-:W-:Y:S01]  /*1bf0*/  FFMA R29, R29, UR6, -R88.reuse ;  /* 0x000000061d1d7c23 */ /* 0x100fe20008000858 */
[----:B------:R-:W-:Y:S01]  /*1c00*/  FSETP.GEU.AND P2, PT, R11, -126, PT ;  /* 0xc2fc00000b00780b */ /* 0x000fe20003f4e000 */
[--C-:B------:R-:W-:Y:S01]  /*1c10*/  FFMA R33, R33, UR6, -R88.reuse ;  /* 0x0000000621217c23 */ /* 0x100fe20008000858 */
[----:B------:R-:W-:Y:S01]  /*1c20*/  FSETP.GEU.AND P3, PT, R25, -126, PT ;  /* 0xc2fc00001900780b */ /* 0x000fe20003f6e000 */
[--C-:B------:R-:W-:Y:S01]  /*1c30*/  FFMA R19, R36, UR6, -R88.reuse ;  /* 0x0000000624137c23 */ /* 0x100fe20008000858 */
[----:B------:R-:W-:Y:S01]  /*1c40*/  FSETP.GEU.AND P4, PT, R17, -126, PT ;  /* 0xc2fc00001100780b */ /* 0x000fe20003f8e000 */
[--C-:B------:R-:W-:Y:S01]  /*1c50*/  FFMA R37, R37, UR6, -R88.reuse ;  /* 0x0000000625257c23 */ /* 0x100fe20008000858 */
[----:B------:R-:W-:Y:S01]  /*1c60*/  FSETP.GEU.AND P6, PT, R15, -126, PT ;  /* 0xc2fc00000f00780b */ /* 0x000fe20003fce000 */
[--C-:B------:R-:W-:Y:S01]  /*1c70*/  FFMA R23, R44, UR6, -R88.reuse ;  /* 0x000000062c177c23 */ /* 0x100fe20008000858 */
[----:B------:R-:W-:Y:S01]  /*1c80*/  FMNMX R9, R67, R20, !PT ;  /* 0x0000001443097209 */ /* 0x000fe20007800000 */
[--C-:B------:R-:W-:Y:S01]  /*1c90*/  FFMA R21, R40, UR6, -R88.reuse ;  /* 0x0000000628157c23 */ /* 0x100fe20008000858 */
[----:B------:R-:W-:Y:S01]  /*1ca0*/  FSETP.GEU.AND P5, PT, R29, -126, PT ;  /* 0xc2fc00001d00780b */ /* 0x000fe20003fae000 */
[--C-:B------:R-:W-:Y:S01]  /*1cb0*/  FFMA R28, R41, UR6, -R88.reuse ;  /* 0x00000006291c7c23 */ /* 0x100fe20008000858 */
[----:B------:R-:W-:Y:S01]  /*1cc0*/  FMNMX R22, R70, R9, !PT ;  /* 0x0000000946167209 */ /* 0x000fe20007800000 */
[----:B------:R-:W-:Y:S01]  /*1cd0*/  @!P2 FMUL R11, R11, 0.5 ;  /* 0x3f0000000b0ba820 */ /* 0x000fe20000400000 */
[----:B------:R-:W-:Y:S01]  /*1ce0*/  FSETP.GEU.AND P1, PT, R33, -126, PT ;  /* 0xc2fc00002100780b */ /* 0x000fe20003f2e000 */
[----:B------:R-:W-:Y:S01]  /*1cf0*/  @!P3 FMUL R25, R25, 0.5 ;  /* 0x3f0000001919b820 */ /* 0x000fe20000400000 */
[----:B------:R-:W-:Y:S01]  /*1d00*/  FMNMX R9, R71, R22, !PT ;  /* 0x0000001647097209 */ /* 0x000fe20007800000 */
[----:B------:R-:W-:Y:S01]  /*1d10*/  @!P4 FMUL R17, R17, 0.5 ;  /* 0x3f0000001111c820 */ /* 0x000fe20000400000 */
[--C-:B------:R-:W-:Y:S01]  /*1d20*/  FFMA R32, R45, UR6, -R88.reuse ;  /* 0x000000062d207c23 */ /* 0x100fe20008000858 */
[----:B------:R-:W3:Y:S01]  /*1d30*/  MUFU.EX2 R11, R11 ;  /* 0x0000000b000b7308 */ /* 0x000ee20000000800 */
[----:B------:R-:W-:Y:S01]  /*1d40*/  @!P6 FMUL R15, R15, 0.5 ;  /* 0x3f0000000f0fe820 */ /* 0x000fe20000400000 */
[----:B------:R-:W-:Y:S01]  /*1d50*/  FMNMX R22, R74, R9, !PT ;  /* 0x000000094a167209 */ /* 0x000fe20007800000 */
[--C-:B------:R-:W-:Y:S01]  /*1d60*/  FFMA R36, R49, UR6, -R88.reuse ;  /* 0x0000000631247c23 */ /* 0x100fe20008000858 */
[----:B------:R-:W-:Y:S01]  /*1d70*/  @!P5 FMUL R29, R29, 0.5 ;  /* 0x3f0000001d1dd820 */ /* 0x000fe20000400000 */
[--C-:B------:R-:W-:Y:S01]  /*1d80*/  FFMA R44, R56, UR6, -R88.reuse ;  /* 0x00000006382c7c23 */ /* 0x100fe20008000858 */
[----:B------:R-:W-:Y:S01]  /*1d90*/  FMNMX R9, R75, R22, !PT ;  /* 0x000000164b097209 */ /* 0x000fe20007800000 */
[--C-:B------:R-:W-:Y:S01]  /*1da0*/  FFMA R40, R53, UR6, -R88.reuse ;  /* 0x0000000635287c23 */ /* 0x100fe20008000858 */
[----:B------:R-:W4:Y:S01]  /*1db0*/  MUFU.EX2 R14, R25 ;  /* 0x00000019000e7308 */ /* 0x000f220000000800 */
[----:B------:R-:W-:Y:S01]  /*1dc0*/  @!P1 FMUL R33, R33, 0.5 ;  /* 0x3f00000021219820 */ /* 0x000fe20000400000 */
[----:B------:R-:W-:Y:S01]  /*1dd0*/  FMNMX R24, R78, R9, !PT ;  /* 0x000000094e187209 */ /* 0x000fe20007800000 */
[--C-:B------:R-:W-:Y:S01]  /*1de0*/  FFMA R41, R61, UR6, -R88.reuse ;  /* 0x000000063d297c23 */ /* 0x100fe20008000858 */
[--C-:B------:R-:W-:Y:S01]  /*1df0*/  FFMA R56, R68, UR6, -R88.reuse ;  /* 0x0000000644387c23 */ /* 0x100fe20008000858 */
[--C-:B------:R-:W-:Y:S01]  /*1e00*/  FFMA R45, R65, UR6, -R88.reuse ;  /* 0x00000006412d7c23 */ /* 0x100fe20008000858 */
[----:B------:R-:W-:Y:S01]  /*1e10*/  FMNMX R9, R79, R24, !PT ;  /* 0x000000184f097209 */ /* 0x000fe20007800000 */
[--C-:B------:R-:W-:Y:S01]  /*1e20*/  FFMA R49, R69, UR6, -R88.reuse ;  /* 0x0000000645317c23 */ /* 0x100fe20008000858 */
[----:B------:R-:W5:Y:S01]  /*1e30*/  MUFU.EX2 R17, R17 ;  /* 0x0000001100117308 */ /* 0x000f620000000800 */
[----:B---3--:R-:W-:Y:S01]  /*1e40*/  @!P2 FMUL R11, R11, R11 ;  /* 0x0000000b0b0ba220 */ /* 0x008fe20000400000 */
[----:B------:R-:W-:Y:S01]  /*1e50*/  FSETP.GEU.AND P2, PT, R19, -126, PT ;  /* 0xc2fc00001300780b */ /* 0x000fe20003f4e000 */
[--C-:B------:R-:W-:Y:S01]  /*1e60*/  FFMA R72, R72, UR6, -R88.reuse ;  /* 0x0000000648487c23 */ /* 0x100fe20008000858 */
[----:B------:R-:W-:Y:S01]  /*1e70*/  FMNMX R24, R82, R9, !PT ;  /* 0x0000000952187209 */ /* 0x000fe20007800000 */
[--C-:B------:R-:W-:Y:S01]  /*1e80*/  FFMA R73, R73, UR6, -R88.reuse ;  /* 0x0000000649497c23 */ /* 0x100fe20008000858 */
[--C-:B------:R-:W-:Y:S01]  /*1e90*/  FFMA R76, R76, UR6, -R88.reuse ;  /* 0x000000064c4c7c23 */ /* 0x100fe20008000858 */
[--C-:B------:R-:W-:Y:S01]  /*1ea0*/  FFMA R77, R77, UR6, -R88.reuse ;  /* 0x000000064d4d7c23 */ /* 0x100fe20008000858 */
[----:B------:R-:W3:Y:S01]  /*1eb0*/  MUFU.EX2 R15, R15 ;  /* 0x0000000f000f7308 */ /* 0x000ee20000000800 */
[----:B----4-:R-:W-:Y:S01]  /*1ec0*/  @!P3 FMUL R14, R14, R14 ;  /* 0x0000000e0e0eb220 */ /* 0x010fe20000400000 */
[----:B------:R-:W-:Y:S01]  /*1ed0*/  FSETP.GEU.AND P3, PT, R37, -126, PT ;  /* 0xc2fc00002500780b */ /* 0x000fe20003f6e000 */
[--C-:B------:R-:W-:Y:S01]  /*1ee0*/  FFMA R80, R80, UR6, -R88.reuse ;  /* 0x0000000650507c23 */ /* 0x100fe20008000858 */
[----:B------:R-:W-:Y:S01]  /*1ef0*/  FMNMX R9, R83, R24, !PT ;  /* 0x0000001853097209 */ /* 0x000fe20007800000 */
[--C-:B------:R-:W-:Y:S01]  /*1f00*/  FFMA R81, R81, UR6, -R88.reuse ;  /* 0x0000000651517c23 */ /* 0x100fe20008000858 */
[--C-:B------:R-:W-:Y:S01]  /*1f10*/  FFMA R84, R84, UR6, -R88.reuse ;  /* 0x0000000654547c23 */ /* 0x100fe20008000858 */
[----:B------:R-:W-:Y:S01]  /*1f20*/  @!P2 FMUL R19, R19, 0.5 ;  /* 0x3f0000001313a820 */ /* 0x000fe20000400000 */
[----:B------:R4:W1:Y:S01]  /*1f30*/  MUFU.EX2 R18, R29 ;  /* 0x0000001d00127308 */ /* 0x0008620000000800 */
[----:B-----5:R-:W-:Y:S01]  /*1f40*/  @!P4 FMUL R17, R17, R17 ;  /* 0x000000111111c220 */ /* 0x020fe20000400000 */
[----:B------:R-:W-:Y:S01]  /*1f50*/  FSETP.GEU.AND P4, PT, R23, -126, PT ;  /* 0xc2fc00001700780b */ /* 0x000fe20003f8e000 */
[----:B------:R-:W-:Y:S01]  /*1f60*/  FFMA R85, R85, UR6, -R88 ;  /* 0x0000000655557c23 */ /* 0x000fe20008000858 */
[----:B------:R-:W-:-:S03]  /*1f70*/  FMNMX R24, R86, R9, !PT ;  /* 0x0000000956187209 */ /* 0x000fc60007800000 */
[----:B------:R-:W-:Y:S01]  /*1f80*/  @!P3 FMUL R37, R37, 0.5 ;  /* 0x3f0000002525b820 */ /* 0x000fe20000400000 */
[----:B------:R5:W2:Y:S01]  /*1f90*/  MUFU.EX2 R20, R33 ;  /* 0x0000002100147308 */ /* 0x000aa20000000800 */
[----:B---3--:R-:W-:Y:S01]  /*1fa0*/  @!P6 FMUL R15, R15, R15 ;  /* 0x0000000f0f0fe220 */ /* 0x008fe20000400000 */
[----:B------:R-:W-:Y:S01]  /*1fb0*/  FSETP.GEU.AND P6, PT, R21, -126, PT ;  /* 0xc2fc00001500780b */ /* 0x000fe20003fce000 */
[--C-:B----4-:R-:W-:Y:S01]  /*1fc0*/  FFMA R29, R48, UR6, -R88.reuse ;  /* 0x00000006301d7c23 */ /* 0x110fe20008000858 */
[----:B------:R-:W-:Y:S01]  /*1fd0*/  FMNMX R24, R87, R24, !PT ;  /* 0x0000001857187209 */ /* 0x000fe20007800000 */
[--C-:B------:R-:W-:Y:S02]  /*1fe0*/  FFMA R48, R60, UR6, -R88.reuse ;  /* 0x000000063c307c23 */ /* 0x100fe40008000858 */
[----:B------:R-:W-:Y:S01]  /*1ff0*/  @!P4 FMUL R23, R23, 0.5 ;  /* 0x3f0000001717c820 */ /* 0x000fe20000400000 */
[----:B------:R-:W3:Y:S01]  /*2000*/  MUFU.EX2 R19, R19 ;  /* 0x0000001300137308 */ /* 0x000ee20000000800 */
[----:B-1----:R-:W-:Y:S01]  /*2010*/  @!P5 FMUL R18, R18, R18 ;  /* 0x000000121212d220 */ /* 0x002fe20000400000 */
[----:B------:R-:W-:Y:S01]  /*2020*/  FSETP.GEU.AND P5, PT, R28, -126, PT ;  /* 0xc2fc00001c00780b */ /* 0x000fe20003fae000 */
[----:B------:R-:W1:Y:S01]  /*2030*/  SHFL.BFLY PT, R9, R24, 0x1, 0x1f ;  /* 0x0c201f0018097f89 */ /* 0x000e6200000e0000 */
[--C-:B-----5:R-:W-:Y:S01]  /*2040*/  FFMA R33, R52, UR6, -R88.reuse ;  /* 0x0000000634217c23 */ /* 0x120fe20008000858 */
[----:B------:R-:W-:-:S02]  /*2050*/  FFMA R52, R64, UR6, -R88 ;  /* 0x0000000640347c23 */ /* 0x000fc40008000858 */
[----:B------:R-:W-:Y:S01]  /*2060*/  @!P6 FMUL R21, R21, 0.5 ;  /* 0x3f0000001515e820 */ /* 0x000fe20000400000 */
[----:B------:R4:W5:Y:S01]  /*2070*/  MUFU.EX2 R22, R37 ;  /* 0x0000002500167308 */ /* 0x0009620000000800 */
[----:B--2---:R-:W-:Y:S01]  /*2080*/  @!P1 FMUL R20, R20, R20 ;  /* 0x0000001414149220 */ /* 0x004fe20000400000 */
[----:B------:R-:W-:-:S05]  /*2090*/  FSETP.GEU.AND P1, PT, R32, -126, PT ;  /* 0xc2fc00002000780b */ /* 0x000fca0003f2e000 */
[----:B------:R-:W-:Y:S01]  /*20a0*/  @!P5 FMUL R28, R28, 0.5 ;  /* 0x3f0000001c1cd820 */ /* 0x000fe20000400000 */
[----:B------:R-:W2:Y:S01]  /*20b0*/  MUFU.EX2 R23, R23 ;  /* 0x0000001700177308 */ /* 0x000ea20000000800 */
[----:B---3--:R-:W-:Y:S01]  /*20c0*/  @!P2 FMUL R19, R19, R19 ;  /* 0x000000131313a220 */ /* 0x008fe20000400000 */
[----:B------:R-:W-:Y:S01]  /*20d0*/  FSETP.GEU.AND P2, PT, R29, -126, PT ;  /* 0xc2fc00001d00780b */ /* 0x000fe20003f4e000 */
[----:B----4-:R-:W-:-:S04]  /*20e0*/  FFMA R37, R57, UR6, -R88 ;  /* 0x0000000639257c23 */ /* 0x010fc80008000858 */
[----:B------:R-:W-:Y:S01]  /*20f0*/  @!P1 FMUL R32, R32, 0.5 ;  /* 0x3f00000020209820 */ /* 0x000fe20000400000 */
[----:B------:R-:W3:Y:S01]  /*2100*/  MUFU.EX2 R21, R21 ;  /* 0x0000001500157308 */ /* 0x000ee20000000800 */
[----:B-----5:R-:W-:Y:S01]  /*2110*/  @!P3 FMUL R22, R22, R22 ;  /* 0x000000161616b220 */ /* 0x020fe20000400000 */
[----:B------:R-:W-:Y:S02]  /*2120*/  FSETP.GEU.AND P3, PT, R36, -126, PT ;  /* 0xc2fc00002400780b */ /* 0x000fe40003f6e000 */
[----:B-1----:R-:W-:-:S03]  /*2130*/  FMNMX R9, R24, R9, !PT ;  /* 0x0000000918097209 */ /* 0x002fc60007800000 */
[----:B------:R-:W-:Y:S01]  /*2140*/  @!P2 FMUL R29, R29, 0.5 ;  /* 0x3f0000001d1da820 */ /* 0x000fe20000400000 */
[----:B------:R-:W1:Y:S01]  /*2150*/  MUFU.EX2 R28, R28 ;  /* 0x0000001c001c7308 */ /* 0x000e620000000800 */
[----:B--2---:R-:W-:Y:S01]  /*2160*/  @!P4 FMUL R23, R23, R23 ;  /* 0x000000171717c220 */ /* 0x004fe20000400000 */
[----:B------:R-:W-:Y:S01]  /*2170*/  FSETP.GEU.AND P4, PT, R44, -126, PT ;  /* 0xc2fc00002c00780b */ /* 0x000fe20003f8e000 */
[----:B------:R-:W2:Y:S04]  /*2180*/  SHFL.BFLY PT, R24, R9, 0x2, 0x1f ;  /* 0x0c401f0009187f89 */ /* 0x000ea800000e0000 */
[----:B------:R-:W-:Y:S01]  /*2190*/  @!P3 FMUL R36, R36, 0.5 ;  /* 0x3f0000002424b820 */ /* 0x000fe20000400000 */
[----:B------:R-:W4:Y:S01]  /*21a0*/  MUFU.EX2 R32, R32 ;  /* 0x0000002000207308 */ /* 0x000f220000000800 */
[----:B---3--:R-:W-:Y:S01]  /*21b0*/  @!P6 FMUL R21, R21, R21 ;  /* 0x000000151515e220 */ /* 0x008fe20000400000 */
[----:B------:R-:W-:-:S05]  /*21c0*/  FSETP.GEU.AND P6, PT, R33, -126, PT ;  /* 0xc2fc00002100780b */ /* 0x000fca0003fce000 */
[----:B------:R-:W-:Y:S01]  /*21d0*/  @!P4 FMUL R44, R44, 0.5 ;  /* 0x3f0000002c2cc820 */ /* 0x000fe20000400000 */
[----:B------:R-:W3:Y:S01]  /*21e0*/  MUFU.EX2 R29, R29 ;  /* 0x0000001d001d7308 */ /* 0x000ee20000000800 */
[----:B-1----:R-:W-:Y:S01]  /*21f0*/  @!P5 FMUL R28, R28, R28 ;  /* 0x0000001c1c1cd220 */ /* 0x002fe20000400000 */
[----:B------:R-:W-:-:S05]  /*2200*/  FSETP.GEU.AND P5, PT, R40, -126, PT ;  /* 0xc2fc00002800780b */ /* 0x000fca0003fae000 */
[----:B------:R-:W-:Y:S01]  /*2210*/  @!P6 FMUL R33, R33, 0.5 ;  /* 0x3f0000002121e820 */ /* 0x000fe20000400000 */
[----:B------:R-:W1:Y:S01]  /*2220*/  MUFU.EX2 R36, R36 ;  /* 0x0000002400247308 */ /* 0x000e620000000800 */
[----:B----4-:R-:W-:Y:S01]  /*2230*/  @!P1 FMUL R32, R32, R32 ;  /* 0x0000002020209220 */ /* 0x010fe20000400000 */
[----:B------:R-:W-:Y:S02]  /*2240*/  FSETP.GEU.AND P1, PT, R37, -126, PT ;  /* 0xc2fc00002500780b */ /* 0x000fe40003f2e000 */
[----:B--2---:R-:W-:-:S03]  /*2250*/  FMNMX R9, R9, R24, !PT ;  /* 0x0000001809097209 */ /* 0x004fc60007800000 */
[----:B------:R-:W-:Y:S01]  /*2260*/  @!P5 FMUL R40, R40, 0.5 ;  /* 0x3f0000002828d820 */ /* 0x000fe20000400000 */
[----:B------:R-:W2:Y:S01]  /*2270*/  MUFU.EX2 R44, R44 ;  /* 0x0000002c002c7308 */ /* 0x000ea20000000800 */
        /* <DEDUP_REMOVED lines=8> */
[----:B--2---:R-:W-:Y:S01]  /*2300*/  @!P4 FMUL R44, R44, R44 ;  /* 0x0000002c2c2cc220 */ /* 0x004fe20000400000 */
[----:B------:R-:W-:-:S04]  /*2310*/  FSETP.NEU.AND P4, PT, R9, -INF , PT ;  /* 0xff8000000900780b */ /* 0x000fc80003f8d000 */
[----:B------:R-:W-:Y:S01]  /*2320*/  FSEL R24, R9, RZ, P4 ;  /* 0x000000ff09187208 */ /* 0x000fe20002000000 */
[----:B------:R-:W-:Y:S01]  /*2330*/  @!P3 FMUL R41, R41, 0.5 ;  /* 0x3f0000002929b820 */ /* 0x000fe20000400000 */
[----:B------:R-:W2:Y:S01]  /*2340*/  MUFU.EX2 R37, R37 ;  /* 0x0000002500257308 */ /* 0x000ea20000000800 */
[----:B---3--:R-:W-:Y:S01]  /*2350*/  @!P6 FMUL R33, R33, R33 ;  /* 0x000000212121e220 */ /* 0x008fe20000400000 */
[----:B------:R-:W-:Y:S01]  /*2360*/  FSETP.GEU.AND P6, PT, R52, -126, PT ;  /* 0xc2fc00003400780b */ /* 0x000fe20003fce000 */
[----:B------:R-:W-:Y:S01]  /*2370*/  FMUL R24, R24, UR6 ;  /* 0x0000000618187c20 */ /* 0x000fe20008400000 */
[----:B------:R-:W-:-:S03]  /*2380*/  FSETP.GEU.AND P4, PT, R56, -126, PT ;  /* 0xc2fc00003800780b */ /* 0x000fc60003f8e000 */
[--C-:B------:R-:W-:Y:S01]  /*2390*/  FFMA R26, R26, UR6, -R24.reuse ;  /* 0x000000061a1a7c23 */ /* 0x100fe20008000818 */
[----:B------:R-:W3:Y:S01]  /*23a0*/  MUFU.EX2 R48, R48 ;  /* 0x0000003000307308 */ /* 0x000ee20000000800 */
[----:B-1----:R-:W-:Y:S01]  /*23b0*/  @!P5 FMUL R40, R40, R40 ;  /* 0x000000282828d220 */ /* 0x002fe20000400000 */
[----:B------:R-:W-:Y:S01]  /*23c0*/  FSETP.GEU.AND P5, PT, R45, -126, PT ;  /* 0xc2fc00002d00780b */ /* 0x000fe20003fae000 */
[--C-:B------:R-:W-:Y:S01]  /*23d0*/  FFMA R25, R30, UR6, -R24.reuse ;  /* 0x000000061e197c23 */ /* 0x100fe20008000818 */
[--C-:B------:R-:W-:Y:S01]  /*23e0*/  FFMA R64, R31, UR6, -R24.reuse ;  /* 0x000000061f407c23 */ /* 0x100fe20008000818 */
[--C-:B------:R-:W-:Y:S01]  /*23f0*/  FFMA R27, R27, UR6, -R24.reuse ;  /* 0x000000061b1b7c23 */ /* 0x100fe20008000818 */
[--C-:B------:R-:W-:Y:S01]  /*2400*/  FFMA R68, R34, UR6, -R24.reuse ;  /* 0x0000000622447c23 */ /* 0x100fe20008000818 */
[----:B------:R-:W-:Y:S01]  /*2410*/  @!P6 FMUL R52, R52, 0.5 ;  /* 0x3f0000003434e820 */ /* 0x000fe20000400000 */
[----:B------:R-:W1:Y:S01]  /*2420*/  MUFU.EX2 R41, R41 ;  /* 0x0000002900297308 */ /* 0x000e620000000800 */
[----:B--2---:R-:W-:Y:S01]  /*2430*/  @!P1 FMUL R37, R37, R37 ;  /* 0x0000002525259220 */ /* 0x004fe20000400000 */
[----:B------:R-:W-:Y:S01]  /*2440*/  FSETP.GEU.AND P1, PT, R49, -126, PT ;  /* 0xc2fc00003100780b */ /* 0x000fe20003f2e000 */
[----:B------:R-:W-:Y:S01]  /*2450*/  @!P4 FMUL R56, R56, 0.5 ;  /* 0x3f0000003838c820 */ /* 0x000fe20000400000 */
[--C-:B------:R-:W-:Y:S01]  /*2460*/  FFMA R69, R35, UR6, -R24.reuse ;  /* 0x0000000623457c23 */ /* 0x100fe20008000818 */
[--C-:B------:R-:W-:Y:S01]  /*2470*/  FFMA R65, R38, UR6, -R24.reuse ;  /* 0x0000000626417c23 */ /* 0x100fe20008000818 */
[--C-:B------:R-:W-:Y:S01]  /*2480*/  FFMA R53, R39, UR6, -R24.reuse ;  /* 0x0000000627357c23 */ /* 0x100fe20008000818 */
[----:B------:R-:W-:Y:S01]  /*2490*/  @!P5 FMUL R45, R45, 0.5 ;  /* 0x3f0000002d2dd820 */ /* 0x000fe20000400000 */
[----:B------:R-:W2:Y:S01]  /*24a0*/  MUFU.EX2 R52, R52 ;  /* 0x0000003400347308 */ /* 0x000ea20000000800 */
[----:B---3--:R-:W-:Y:S01]  /*24b0*/  @!P2 FMUL R48, R48, R48 ;  /* 0x000000303030a220 */ /* 0x008fe20000400000 */
[----:B------:R-:W-:Y:S01]  /*24c0*/  FSETP.GEU.AND P2, PT, R72, -126, PT ;  /* 0xc2fc00004800780b */ /* 0x000fe20003f4e000 */
[--C-:B------:R-:W-:Y:S01]  /*24d0*/  FFMA R57, R42, UR6, -R24.reuse ;  /* 0x000000062a397c23 */ /* 0x100fe20008000818 */
[--C-:B------:R-:W-:Y:S01]  /*24e0*/  FFMA R61, R43, UR6, -R24.reuse ;  /* 0x000000062b3d7c23 */ /* 0x100fe20008000818 */
[--C-:B------:R-:W-:Y:S01]  /*24f0*/  FFMA R46, R46, UR6, -R24.reuse ;  /* 0x000000062e2e7c23 */ /* 0x100fe20008000818 */
[--C-:B------:R-:W-:Y:S01]  /*2500*/  FFMA R47, R47, UR6, -R24.reuse ;  /* 0x000000062f2f7c23 */ /* 0x100fe20008000818 */
[----:B------:R-:W-:Y:S01]  /*2510*/  @!P1 FMUL R49, R49, 0.5 ;  /* 0x3f00000031319820 */ /* 0x000fe20000400000 */
        /* <DEDUP_REMOVED lines=10> */
[----:B------:R-:W2:Y:S01]  /*25c0*/  SYNCS.PHASECHK.TRANS64.TRYWAIT P6, [R2+URZ+0xd808], R89 ;  /* 0x00d80859020075a7 */ /* 0x000ea200080c017f */
[--C-:B------:R-:W-:Y:S01]  /*25d0*/  FFMA R58, R58, UR6, -R24.reuse ;  /* 0x000000063a3a7c23 */ /* 0x100fe20008000818 */
[--C-:B------:R-:W-:Y:S01]  /*25e0*/  FFMA R59, R59, UR6, -R24.reuse ;  /* 0x000000063b3b7c23 */ /* 0x100fe20008000818 */
[--C-:B------:R-:W-:Y:S01]  /*25f0*/  FFMA R62, R62, UR6, -R24.reuse ;  /* 0x000000063e3e7c23 */ /* 0x100fe20008000818 */
[--C-:B------:R-:W-:Y:S01]  /*2600*/  FFMA R63, R63, UR6, -R24.reuse ;  /* 0x000000063f3f7c23 */ /* 0x100fe20008000818 */
[----:B------:R-:W-:Y:S01]  /*2610*/  @!P3 FMUL R26, R26, 0.5 ;  /* 0x3f0000001a1ab820 */ /* 0x000fe20000400000 */
[----:B------:R-:W4:Y:S01]  /*2620*/  MUFU.EX2 R49, R49 ;  /* 0x0000003100317308 */ /* 0x000f220000000800 */
[----:B---3--:R-:W-:Y:S01]  /*2630*/  @!P4 FMUL R56, R56, R56 ;  /* 0x000000383838c220 */ /* 0x008fe20000400000 */
[----:B------:R-:W-:Y:S01]  /*2640*/  FSETP.GEU.AND P4, PT, R27, -126, PT ;  /* 0xc2fc00001b00780b */ /* 0x000fe20003f8e000 */
[--C-:B------:R-:W-:Y:S01]  /*2650*/  FFMA R66, R66, UR6, -R24.reuse ;  /* 0x0000000642427c23 */ /* 0x100fe20008000818 */
[--C-:B------:R-:W-:Y:S01]  /*2660*/  FFMA R67, R67, UR6, -R24.reuse ;  /* 0x0000000643437c23 */ /* 0x100fe20008000818 */
[--C-:B------:R-:W-:Y:S01]  /*2670*/  FFMA R70, R70, UR6, -R24.reuse ;  /* 0x0000000646467c23 */ /* 0x100fe20008000818 */
[--C-:B------:R-:W-:Y:S01]  /*2680*/  FFMA R71, R71, UR6, -R24.reuse ;  /* 0x0000000647477c23 */ /* 0x100fe20008000818 */
[--C-:B------:R-:W-:Y:S01]  /*2690*/  FFMA R74, R74, UR6, -R24.reuse ;  /* 0x000000064a4a7c23 */ /* 0x100fe20008000818 */
[----:B------:R3:W5:Y:S01]  /*26a0*/  MUFU.EX2 R30, R72 ;  /* 0x00000048001e7308 */ /* 0x0007620000000800 */
        /* <DEDUP_REMOVED lines=8> */
[----:B----4-:R-:W-:Y:S01]  /*2730*/  @!P1 FMUL R49, R49, R49 ;  /* 0x0000003131319220 */ /* 0x010fe20000400000 */
[----:B------:R-:W-:Y:S01]  /*2740*/  FSETP.GEU.AND P1, PT, R25, -126, PT ;  /* 0xc2fc00001900780b */ /* 0x000fe20003f2e000 */
[--C-:B------:R-:W-:Y:S01]  /*2750*/  FFMA R83, R83, UR6, -R24.reuse ;  /* 0x0000000653537c23 */ /* 0x100fe20008000818 */
[--C-:B------:R-:W-:Y:S01]  /*2760*/  FFMA R86, R86, UR6, -R24.reuse ;  /* 0x0000000656567c23 */ /* 0x100fe20008000818 */
[----:B------:R-:W-:Y:S01]  /*2770*/  FFMA R87, R87, UR6, -R24 ;  /* 0x0000000657577c23 */ /* 0x000fe20008000818 */
[----:B---3--:R-:W-:Y:S01]  /*2780*/  P2R R72, PR, RZ, 0x20 ;  /* 0x00000020ff487803 */ /* 0x008fe20000000000 */
[----:B------:R-:W-:Y:S01]  /*2790*/  @!P5 FMUL R73, R73, 0.5 ;  /* 0x3f0000004949d820 */ /* 0x000fe20000400000 */
[----:B------:R-:W3:Y:S01]  /*27a0*/  MUFU.EX2 R34, R27 ;  /* 0x0000001b00227308 */ /* 0x000ee20000000800 */
[----:B-----5:R-:W-:Y:S01]  /*27b0*/  @!P2 FMUL R30, R30, R30 ;  /* 0x0000001e1e1ea220 */ /* 0x020fe20000400000 */
[----:B------:R-:W-:-:S02]  /*27c0*/  FSETP.GEU.AND P2, PT, R64, -126, PT ;  /* 0xc2fc00004000780b */ /* 0x000fc40003f4e000 */
[----:B------:R-:W-:-:S03]  /*27d0*/  FSETP.GEU.AND P5, PT, R65, -126, PT ;  /* 0xc2fc00004100780b */ /* 0x000fc60003fae000 */
[----:B------:R-:W-:Y:S01]  /*27e0*/  @!P1 FMUL R25, R25, 0.5 ;  /* 0x3f00000019199820 */ /* 0x000fe20000400000 */
[----:B------:R4:W2:Y:S01]  /*27f0*/  MUFU.EX2 R35, R73 ;  /* 0x0000004900237308 */ /* 0x0008a20000000800 */
[----:B-1----:R-:W-:Y:S01]  /*2800*/  @!P3 FMUL R31, R31, R31 ;  /* 0x0000001f1f1fb220 */ /* 0x002fe20000400000 */
[----:B------:R-:W-:-:S05]  /*2810*/  FSETP.GEU.AND P3, PT, R68, -126, PT ;  /* 0xc2fc00004400780b */ /* 0x000fca0003f6e000 */
[----:B------:R-:W-:Y:S01]  /*2820*/  @!P2 FMUL R64, R64, 0.5 ;  /* 0x3f0000004040a820 */ /* 0x000fe20000400000 */
[----:B------:R4:W1:Y:S01]  /*2830*/  MUFU.EX2 R38, R25 ;  /* 0x0000001900267308 */ /* 0x0008620000000800 */
[----:B---3--:R-:W-:Y:S01]  /*2840*/  @!P4 FMUL R34, R34, R34 ;  /* 0x000000222222c220 */ /* 0x008fe20000400000 */
[----:B------:R-:W-:-:S05]  /*2850*/  FSETP.GEU.AND P4, PT, R69, -126, PT ;  /* 0xc2fc00004500780b */ /* 0x000fca0003f8e000 */
[----:B------:R-:W-:Y:S01]  /*2860*/  @!P3 FMUL R68, R68, 0.5 ;  /* 0x3f0000004444b820 */ /* 0x000fe20000400000 */
[----:B------:R4:W3:Y:S08]  /*2870*/  MUFU.EX2 R39, R64 ;  /* 0x0000004000277308 */ /* 0x0008f00000000800 */
[----:B------:R4:W1:Y:S01]  /*2880*/  MUFU.EX2 R42, R68 ;  /* 0x00000044002a7308 */ /* 0x0008620000000800 */
[----:B--2---:R-:W-:Y:S05]  /*2890*/  @!P6 BRA `(.L_x_23) ;  /* 0x000000600084e947 */ /* 0x004fea0003800000 */
.L_x_68:
[----:B-1----:R-:W-:Y:S01]  /*28a0*/  @!P1 FMUL R38, R38, R38 ;  /* 0x0000002626269220 */ /* 0x002fe20000400000 */
[----:B---3--:R-:W-:Y:S01]  /*28b0*/  @!P2 FMUL R39, R39, R39 ;  /* 0x000000272727a220 */ /* 0x008fe20000400000 */
[----:B------:R-:W-:Y:S01]  /*28c0*/  F2FP.F16.F32.PACK_AB R24, R14, R11 ;  /* 0x0000000b0e18723e */ /* 0x000fe200000000ff */
[----:B------:R-:W-:Y:S01]  /*28d0*/  UIADD3 UR6, UR14, 0x300, URZ ;  /* 0x000003000e067890 */ /* 0x000fe2000fffe03f */
[----:B------:R-:W-:Y:S01]  /*28e0*/  F2FP.F16.F32.PACK_AB R26, R18, R15 ;  /* 0x0000000f121a723e */ /* 0x000fe200000000ff */
[----:B------:R-:W-:Y:S01]  /*28f0*/  UMOV UR7, 0xc0000010 ;  /* 0xc000001000077882 */ /* 0x000fe20000000000 */
[----:B----4-:R-:W-:Y:S01]  /*2900*/  F2FP.F16.F32.PACK_AB R25, R34, R31 ;  /* 0x0000001f2219723e */ /* 0x010fe200000000ff */
[----:B------:R-:W-:Y:S01]  /*2910*/  UIADD3 UR8, UR14, 0x400, URZ ;  /* 0x000004000e087890 */ /* 0x000fe2000fffe03f */
[----:B------:R-:W-:Y:S01]  /*2920*/  F2FP.F16.F32.PACK_AB R27, R39, R38 ;  /* 0x00000026271b723e */ /* 0x000fe200000000ff */
[----:B------:R-:W-:Y:S01]  /*2930*/  UIADD3 UR10, UR14, 0x500, URZ ;  /* 0x000005000e0a7890 */ /* 0x000fe2000fffe03f */
[----:B------:R-:W-:Y:S01]  /*2940*/  FSETP.GEU.AND P1, PT, R53, -126, PT ;  /* 0xc2fc00003500780b */ /* 0x000fe20003f2e000 */
[----:B------:R-:W-:Y:S01]  /*2950*/  UMOV UR11, 0xc0000010 ;  /* 0xc0000010000b7882 */ /* 0x000fe20000000000 */
[----:B------:R-:W-:Y:S01]  /*2960*/  WARPGROUP.ARRIVE ;  /* 0x00000000000079c5 */ /* 0x000fe20000000000 */
[----:B------:R-:W-:Y:S01]  /*2970*/  @!P4 FMUL R69, R69, 0.5 ;  /* 0x3f0000004545c820 */ /* 0x000fe20000400000 */
[----:B------:R-:W-:Y:S01]  /*2980*/  @!P5 FMUL R65, R65, 0.5 ;  /* 0x3f0000004141d820 */ /* 0x000fe20000400000 */
[----:B------:R-:W-:Y:S01]  /*2990*/  @!P3 FMUL R42, R42, R42 ;  /* 0x0000002a2a2ab220 */ /* 0x000fe20000400000 */
[----:B------:R-:W-:Y:S01]  /*29a0*/  ISETP.NE.AND P6, PT, R72, RZ, PT ;  /* 0x000000ff4800720c */ /* 0x000fe20003fc5270 */
[----:B------:R-:W1:Y:S01]  /*29b0*/  MUFU.EX2 R43, R69 ;  /* 0x00000045002b7308 */ /* 0x000e620000000800 */
[----:B------:R-:W-:Y:S01]  /*29c0*/  HGMMA.64x16x16.F32 R104, R24, gdesc[UR4].tnspB, RZ, !UPT, gsb0 ;  /* 0x4020000418687df0 */ /* 0x000fe2000c0008ff */
[----:B------:R-:W-:Y:S01]  /*29d0*/  UMOV UR6, UR8 ;  /* 0x0000000800067c82 */ /* 0x000fe20008000000 */
[----:B------:R-:W-:Y:S01]  /*29e0*/  UMOV UR7, 0xc0000010 ;  /* 0xc000001000077882 */ /* 0x000fe20000000000 */
[----:B------:R-:W-:Y:S01]  /*29f0*/  UIADD3 UR8, UR14, 0x420, URZ ;  /* 0x000004200e087890 */ /* 0x000fe2000fffe03f */
[----:B------:R-:W-:Y:S01]  /*2a00*/  FSETP.GEU.AND P3, PT, R61, -126, PT ;  /* 0xc2fc00003d00780b */ /* 0x000fe20003f6e000 */
[----:B------:R-:W-:Y:S01]  /*2a10*/  @!P1 FMUL R53, R53, 0.5 ;  /* 0x3f00000035359820 */ /* 0x000fe20000400000 */
[----:B------:R-:W-:Y:S01]  /*2a20*/  FSETP.GEU.AND P2, PT, R76, -126, PT ;  /* 0xc2fc00004c00780b */ /* 0x000fe20003f4e000 */
[----:B------:R-:W3:Y:S01]  /*2a30*/  MUFU.EX2 R51, R65 ;  /* 0x0000004100337308 */ /* 0x000ee20000000800 */
[----:B------:R-:W-:Y:S01]  /*2a40*/  FADD R11, R11, R44 ;  /* 0x0000002c0b0b7221 */ /* 0x000fe20000000000 */
[----:B------:R-:W-:Y:S01]  /*2a50*/  FADD R14, R14, R37 ;  /* 0x000000250e0e7221 */ /* 0x000fe20000000000 */
[----:B------:R-:W-:Y:S01]  /*2a60*/  FADD R15, R15, R48 ;  /* 0x000000300f0f7221 */ /* 0x000fe20000000000 */
[----:B------:R-:W-:Y:S01]  /*2a70*/  @!P6 FMUL R35, R35, R35 ;  /* 0x000000232323e220 */ /* 0x000fe20000400000 */
[----:B------:R-:W-:Y:S01]  /*2a80*/  FSETP.GEU.AND P6, PT, R57, -126, PT ;  /* 0xc2fc00003900780b */ /* 0x000fe20003fce000 */
[----:B------:R-:W-:-:S02]  /*2a90*/  FADD R18, R18, R41 ;  /* 0x0000002912127221 */ /* 0x000fc40000000000 */
[----:B------:R-:W4:Y:S01]  /*2aa0*/  MUFU.EX2 R64, R53 ;  /* 0x0000003500407308 */ /* 0x000f220000000800 */
[----:B-1----:R-:W-:Y:S01]  /*2ab0*/  @!P4 FMUL R43, R43, R43 ;  /* 0x0000002b2b2bc220 */ /* 0x002fe20000400000 */
[----:B------:R-:W-:Y:S01]  /*2ac0*/  FSETP.GEU.AND P4, PT, R46, -126, PT ;  /* 0xc2fc00002e00780b */ /* 0x000fe20003f8e000 */
[----:B------:R-:W-:Y:S01]  /*2ad0*/  @!P3 FMUL R61, R61, 0.5 ;  /* 0x3f0000003d3db820 */ /* 0x000fe20000400000 */
[----:B------:R-:W-:-:S04]  /*2ae0*/  @!P2 FMUL R76, R76, 0.5 ;  /* 0x3f0000004c4ca820 */ /* 0x000fc80000400000 */
[----:B------:R-:W1:Y:S01]  /*2af0*/  MUFU.EX2 R68, R61 ;  /* 0x0000003d00447308 */ /* 0x000e620000000800 */
[----:B---3--:R-:W-:Y:S01]  /*2b00*/  @!P5 FMUL R51, R51, R51 ;  /* 0x000000333333d220 */ /* 0x008fe20000400000 */
[----:B------:R-:W-:Y:S01]  /*2b10*/  FSETP.GEU.AND P5, PT, R47, -126, PT ;  /* 0xc2fc00002f00780b */ /* 0x000fe20003fae000 */
[----:B------:R-:W-:-:S04]  /*2b20*/  @!P6 FMUL R57, R57, 0.5 ;  /* 0x3f0000003939e820 */ /* 0x000fc80000400000 */
[----:B------:R-:W-:Y:S01]  /*2b30*/  @!P4 FMUL R46, R46, 0.5 ;  /* 0x3f0000002e2ec820 */ /* 0x000fe20000400000 */
[----:B------:R-:W3:Y:S01]  /*2b40*/  MUFU.EX2 R76, R76 ;  /* 0x0000004c004c7308 */ /* 0x000ee20000000800 */
[----:B----4-:R-:W-:Y:S01]  /*2b50*/  @!P1 FMUL R64, R64, R64 ;  /* 0x0000004040409220 */ /* 0x010fe20000400000 */
[----:B------:R-:W-:-:S05]  /*2b60*/  FSETP.GEU.AND P1, PT, R77, -126, PT ;  /* 0xc2fc00004d00780b */ /* 0x000fca0003f2e000 */
[----:B------:R-:W-:Y:S01]  /*2b70*/  @!P5 FMUL R47, R47, 0.5 ;  /* 0x3f0000002f2fd820 */ /* 0x000fe20000400000 */
[----:B------:R-:W4:Y:S01]  /*2b80*/  MUFU.EX2 R57, R57 ;  /* 0x0000003900397308 */ /* 0x000f220000000800 */
[----:B-1----:R-:W-:Y:S01]  /*2b90*/  @!P3 FMUL R68, R68, R68 ;  /* 0x000000444444b220 */ /* 0x002fe20000400000 */
[----:B------:R-:W-:Y:S01]  /*2ba0*/  FSETP.GEU.AND P3, PT, R54, -126, PT ;  /* 0xc2fc00003600780b */ /* 0x000fe20003f6e000 */
[----:B------:R-:W-:Y:S02]  /*2bb0*/  WARPGROUP.DEPBAR.LE gsb0, 0x0 ;  /* 0x00008000000079c5 */ /* 0x000fe40000010000 */
[----:B------:R-:W-:Y:S02]  /*2bc0*/  WARPGROUP.ARRIVE ;  /* 0x00000000000079c5 */ /* 0x000fe40000000000 */
[----:B------:R-:W-:Y:S01]  /*2bd0*/  @!P1 FMUL R77, R77, 0.5 ;  /* 0x3f0000004d4d9820 */ /* 0x000fe20000400000 */
[----:B------:R-:W1:Y:S01]  /*2be0*/  MUFU.EX2 R46, R46 ;  /* 0x0000002e002e7308 */ /* 0x000e620000000800 */
[----:B---3--:R-:W-:Y:S01]  /*2bf0*/  @!P2 FMUL R76, R76, R76 ;  /* 0x0000004c4c4ca220 */ /* 0x008fe20000400000 */
[----:B------:R-:W-:Y:S01]  /*2c00*/  FSETP.GEU.AND P2, PT, R50, -126, PT ;  /* 0xc2fc00003200780b */ /* 0x000fe20003f4e000 */
[----:B------:R-:W-:Y:S01]  /*2c10*/  HGMMA.64x16x16.F32 R96, R24, gdesc[UR4].tnspB, RZ, !UPT, gsb0 ;  /* 0x4020000418607df0 */ /* 0x000fe2000c0008ff */
[----:B------:R-:W-:Y:S01]  /*2c20*/  UIADD3 UR6, UR14, 0x320, URZ ;  /* 0x000003200e067890 */ /* 0x000fe2000fffe03f */
[----:B------:R-:W-:-:S02]  /*2c30*/  UMOV UR7, 0xc0000010 ;  /* 0xc000001000077882 */ /* 0x000fc40000000000 */
[----:B------:R-:W-:Y:S01]  /*2c40*/  @!P3 FMUL R54, R54, 0.5 ;  /* 0x3f0000003636b820 */ /* 0x000fe20000400000 */
[----:B------:R-:W3:Y:S01]  /*2c50*/  MUFU.EX2 R47, R47 ;  /* 0x0000002f002f7308 */ /* 0x000ee20000000800 */
[----:B----4-:R-:W-:Y:S01]  /*2c60*/  @!P6 FMUL R57, R57, R57 ;  /* 0x000000393939e220 */ /* 0x010fe20000400000 */
[----:B------:R-:W-:-:S05]  /*2c70*/  FSETP.GEU.AND P6, PT, R60, -126, PT ;  /* 0xc2fc00003c00780b */ /* 0x000fca0003fce000 */
[----:B------:R-:W-:Y:S01]  /*2c80*/  @!P2 FMUL R50, R50, 0.5 ;  /* 0x3f0000003232a820 */ /* 0x000fe20000400000 */
[----:B------:R-:W4:Y:S01]  /*2c90*/  MUFU.EX2 R54, R54 ;  /* 0x0000003600367308 */ /* 0x000f220000000800 */
[----:B-1----:R-:W-:Y:S01]  /*2ca0*/  @!P4 FMUL R46, R46, R46 ;  /* 0x0000002e2e2ec220 */ /* 0x002fe20000400000 */
[----:B------:R-:W-:-:S05]  /*2cb0*/  FSETP.GEU.AND P4, PT, R55, -126, PT ;  /* 0xc2fc00003700780b */ /* 0x000fca0003f8e000 */
[----:B------:R-:W-:Y:S01]  /*2cc0*/  @!P6 FMUL R60, R60, 0.5 ;  /* 0x3f0000003c3ce820 */ /* 0x000fe20000400000 */
[----:B------:R-:W1:Y:S01]  /*2cd0*/  MUFU.EX2 R50, R50 ;  /* 0x0000003200327308 */ /* 0x000e620000000800 */
[----:B---3--:R-:W-:Y:S01]  /*2ce0*/  @!P5 FMUL R47, R47, R47 ;  /* 0x0000002f2f2fd220 */ /* 0x008fe20000400000 */
[----:B------:R-:W-:-:S05]  /*2cf0*/  FSETP.GEU.AND P5, PT, R80, -126, PT ;  /* 0xc2fc00005000780b */ /* 0x000fca0003fae000 */
        /* <DEDUP_REMOVED lines=9> */
[----:B--2---:R-:W-:-:S03]  /*2d90*/  WARPGROUP.ARRIVE ;  /* 0x00000000000079c5 */ /* 0x004fc60000000000 */
[----:B------:R-:W1:Y:S01]  /*2da0*/  MUFU.EX2 R77, R77 ;  /* 0x0000004d004d7308 */ /* 0x000e620000000800 */
[----:B---3--:R-:W-:Y:S01]  /*2db0*/  @!P6 FMUL R53, R53, R53 ;  /* 0x000000353535e220 */ /* 0x008fe20000400000 */
[----:B------:R-:W-:Y:S01]  /*2dc0*/  FSETP.GEU.AND P6, PT, R62, -126, PT ;  /* 0xc2fc00003e00780b */ /* 0x000fe20003fce000 */
[----:B------:R-:W-:Y:S01]  /*2dd0*/  @!P3 FMUL R63, R63, 0.5 ;  /* 0x3f0000003f3fb820 */ /* 0x000fe20000400000 */
[----:B------:R-:W-:Y:S01]  /*2de0*/  HGMMA.64x16x16.F32 R88, R24, gdesc[UR8].tnspB, RZ, !UPT, gsb0 ;  /* 0x4020000818587df0 */ /* 0x000fe2000c0008ff */
[----:B------:R-:W-:Y:S02]  /*2df0*/  UIADD3 UR10, UR14, 0x520, URZ ;  /* 0x000005200e0a7890 */ /* 0x000fe4000fffe03f */
[----:B------:R-:W-:Y:S01]  /*2e00*/  @!P2 FMUL R59, R59, 0.5 ;  /* 0x3f0000003b3ba820 */ /* 0x000fe20000400000 */
[----:B------:R-:W-:Y:S01]  /*2e10*/  UMOV UR11, 0xc0000010 ;  /* 0xc0000010000b7882 */ /* 0x000fe20000000000 */
[----:B----4-:R-:W-:Y:S01]  /*2e20*/  @!P4 FMUL R55, R55, R55 ;  /* 0x000000373737c220 */ /* 0x010fe20000400000 */
[----:B------:R-:W2:Y:S01]  /*2e30*/  MUFU.EX2 R60, R63 ;  /* 0x0000003f003c7308 */ /* 0x000ea20000000800 */
[----:B------:R-:W-:-:S04]  /*2e40*/  FSETP.GEU.AND P4, PT, R81, -126, PT ;  /* 0xc2fc00005100780b */ /* 0x000fc80003f8e000 */
[----:B------:R-:W-:Y:S01]  /*2e50*/  @!P6 FMUL R62, R62, 0.5 ;  /* 0x3f0000003e3ee820 */ /* 0x000fe20000400000 */
[----:B-1----:R-:W-:Y:S01]  /*2e60*/  @!P1 FMUL R77, R77, R77 ;  /* 0x0000004d4d4d9220 */ /* 0x002fe20000400000 */
[----:B------:R-:W-:Y:S01]  /*2e70*/  FSETP.GEU.AND P1, PT, R58, -126, PT ;  /* 0xc2fc00003a00780b */ /* 0x000fe20003f2e000 */
[----:B------:R-:W1:Y:S06]  /*2e80*/  MUFU.EX2 R59, R59 ;  /* 0x0000003b003b7308 */ /* 0x000e6c0000000800 */
[----:B------:R-:W-:Y:S02]  /*2e90*/  @!P4 FMUL R81, R81, 0.5 ;  /* 0x3f0000005151c820 */ /* 0x000fe40000400000 */
[----:B------:R-:W3:Y:S01]  /*2ea0*/  MUFU.EX2 R61, R62 ;  /* 0x0000003e003d7308 */ /* 0x000ee20000000800 */
[----:B--2---:R-:W-:Y:S01]  /*2eb0*/  @!P3 FMUL R60, R60, R60 ;  /* 0x0000003c3c3cb220 */ /* 0x004fe20000400000 */
[----:B------:R-:W-:-:S02]  /*2ec0*/  FSETP.GEU.AND P3, PT, R84, -126, PT ;  /* 0xc2fc00005400780b */ /* 0x000fc40003f6e000 */
[----:B------:R-:W-:Y:S01]  /*2ed0*/  @!P1 FMUL R58, R58, 0.5 ;  /* 0x3f0000003a3a9820 */ /* 0x000fe20000400000 */
[----:B------:R-:W-:-:S03]  /*2ee0*/  FADD R39, R39, R60 ;  /* 0x0000003c27277221 */ /* 0x000fc60000000000 */
[----:B------:R-:W2:Y:S01]  /*2ef0*/  MUFU.EX2 R80, R80 ;  /* 0x0000005000507308 */ /* 0x000ea20000000800 */
[----:B-1----:R-:W-:Y:S01]  /*2f00*/  @!P2 FMUL R59, R59, R59 ;  /* 0x0000003b3b3ba220 */ /* 0x002fe20000400000 */
[----:B------:R-:W-:-:S03]  /*2f10*/  FSETP.GEU.AND P2, PT, R70, -126, PT ;  /* 0xc2fc00004600780b */ /* 0x000fc60003f4e000 */
[----:B------:R-:W-:Y:S02]  /*2f20*/  FADD R34, R34, R59 ;  /* 0x0000003b22227221 */ /* 0x000fe40000000000 */
[----:B------:R-:W-:Y:S01]  /*2f30*/  @!P3 FMUL R84, R84, 0.5 ;  /* 0x3f0000005454b820 */ /* 0x000fe20000400000 */
[----:B------:R-:W1:Y:S01]  /*2f40*/  MUFU.EX2 R58, R58 ;  /* 0x0000003a003a7308 */ /* 0x000e620000000800 */
[----:B---3--:R-:W-:Y:S01]  /*2f50*/  @!P6 FMUL R61, R61, R61 ;  /* 0x0000003d3d3de220 */ /* 0x008fe20000400000 */
[----:B------:R-:W-:Y:S01]  /*2f60*/  FSETP.GEU.AND P6, PT, R71, -126, PT ;  /* 0xc2fc00004700780b */ /* 0x000fe20003fce000 */
[----:B------:R-:W-:Y:S02]  /*2f70*/  WARPGROUP.DEPBAR.LE gsb0, 0x0 ;  /* 0x00008000000079c5 */ /* 0x000fe40000010000 */
[----:B------:R-:W-:Y:S02]  /*2f80*/  F2FP.F16.F32.PACK_AB R24, R20, R17 ;  /* 0x000000111418723e */ /* 0x000fe400000000ff */
[----:B------:R-:W-:Y:S01]  /*2f90*/  @!P2 FMUL R70, R70, 0.5 ;  /* 0x3f0000004646a820 */ /* 0x000fe20000400000 */
[----:B------:R-:W-:Y:S01]  /*2fa0*/  F2FP.F16.F32.PACK_AB R26, R22, R19 ;  /* 0x00000013161a723e */ /* 0x000fe200000000ff */
[----:B--2---:R-:W-:Y:S01]  /*2fb0*/  @!P5 FMUL R80, R80, R80 ;  /* 0x000000505050d220 */ /* 0x004fe20000400000 */
[----:B------:R-:W-:Y:S01]  /*2fc0*/  F2FP.F16.F32.PACK_AB R25, R43, R42 ;  /* 0x0000002a2b19723e */ /* 0x000fe200000000ff */
[----:B------:R-:W2:Y:S01]  /*2fd0*/  MUFU.EX2 R81, R81 ;  /* 0x0000005100517308 */ /* 0x000ea20000000800 */
[----:B------:R-:W-:Y:S01]  /*2fe0*/  F2FP.F16.F32.PACK_AB R27, R64, R51 ;  /* 0x00000033401b723e */ /* 0x000fe200000000ff */
[----:B------:R-:W-:Y:S01]  /*2ff0*/  FADD R17, R17, R52 ;  /* 0x0000003411117221 */ /* 0x000fe20000000000 */
[----:B------:R-:W-:Y:S01]  /*3000*/  FSETP.GEU.AND P5, PT, R66, -126, PT ;  /* 0xc2fc00004200780b */ /* 0x000fe20003fae000 */
[----:B------:R-:W-:Y:S01]  /*3010*/  @!P6 FMUL R71, R71, 0.5 ;  /* 0x3f0000004747e820 */ /* 0x000fe20000400000 */
[----:B------:R-:W-:Y:S01]  /*3020*/  WARPGROUP.ARRIVE ;  /* 0x00000000000079c5 */ /* 0x000fe20000000000 */
[----:B-1----:R-:W-:Y:S01]  /*3030*/  @!P1 FMUL R58, R58, R58 ;  /* 0x0000003a3a3a9220 */ /* 0x002fe20000400000 */
[----:B------:R-:W-:Y:S01]  /*3040*/  FSETP.GEU.AND P1, PT, R67, -126, PT ;  /* 0xc2fc00004300780b */ /* 0x000fe20003f2e000 */
[----:B------:R-:W1:Y:S01]  /*3050*/  MUFU.EX2 R70, R70 ;  /* 0x0000004600467308 */ /* 0x000e620000000800 */
[----:B------:R-:W-:Y:S01]  /*3060*/  FADD R20, R20, R45 ;  /* 0x0000002d14147221 */ /* 0x000fe20000000000 */
[----:B------:R-:W-:Y:S01]  /*3070*/  FADD R19, R19, R56 ;  /* 0x0000003813137221 */ /* 0x000fe20000000000 */
[----:B------:R-:W-:Y:S01]  /*3080*/  HGMMA.64x16x16.F32 R104, R24, gdesc[UR4].tnspB, R104, gsb0 ;  /* 0x4020000418687df0 */ /* 0x000fe20008000868 */
[----:B------:R-:W-:Y:S01]  /*3090*/  UMOV UR6, UR8 ;  /* 0x0000000800067c82 */ /* 0x000fe20008000000 */
[----:B------:R-:W-:Y:S01]  /*30a0*/  UMOV UR7, 0xc0000010 ;  /* 0xc000001000077882 */ /* 0x000fe20000000000 */
[----:B------:R-:W-:Y:S01]  /*30b0*/  UIADD3 UR8, UR14, 0x440, URZ ;  /* 0x000004400e087890 */ /* 0x000fe2000fffe03f */
[----:B------:R-:W-:Y:S01]  /*30c0*/  FADD R31, R31, R58 ;  /* 0x0000003a1f1f7221 */ /* 0x000fe20000000000 */
[----:B------:R-:W-:Y:S01]  /*30d0*/  @!P5 FMUL R66, R66, 0.5 ;  /* 0x3f0000004242d820 */ /* 0x000fe20000400000 */
[----:B------:R-:W3:Y:S01]  /*30e0*/  MUFU.EX2 R71, R71 ;  /* 0x0000004700477308 */ /* 0x000ee20000000800 */
[----:B--2---:R-:W-:Y:S01]  /*30f0*/  @!P4 FMUL R81, R81, R81 ;  /* 0x000000515151c220 */ /* 0x004fe20000400000 */
[----:B------:R-:W-:Y:S01]  /*3100*/  FSETP.GEU.AND P4, PT, R74, -126, PT ;  /* 0xc2fc00004a00780b */ /* 0x000fe20003f8e000 */
[----:B------:R-:W-:Y:S01]  /*3110*/  @!P1 FMUL R67, R67, 0.5 ;  /* 0x3f00000043439820 */ /* 0x000fe20000400000 */
[----:B------:R-:W-:-:S04]  /*3120*/  FADD R38, R38, R61 ;  /* 0x0000003d26267221 */ /* 0x000fc80000000000 */
[----:B------:R-:W2:Y:S01]  /*3130*/  MUFU.EX2 R65, R66 ;  /* 0x0000004200417308 */ /* 0x000ea20000000800 */
[----:B-1----:R-:W-:Y:S01]  /*3140*/  @!P2 FMUL R70, R70, R70 ;  /* 0x000000464646a220 */ /* 0x002fe20000400000 */
[----:B------:R-:W-:-:S03]  /*3150*/  FSETP.GEU.AND P2, PT, R79, -126, PT ;  /* 0xc2fc00004f00780b */ /* 0x000fc60003f4e000 */
[----:B------:R-:W-:Y:S02]  /*3160*/  FADD R51, R51, R70 ;  /* 0x0000004633337221 */ /* 0x000fe40000000000 */
[----:B------:R-:W-:Y:S01]  /*3170*/  @!P4 FMUL R74, R74, 0.5 ;  /* 0x3f0000004a4ac820 */ /* 0x000fe20000400000 */
[----:B------:R-:W1:Y:S01]  /*3180*/  MUFU.EX2 R62, R67 ;  /* 0x00000043003e7308 */ /* 0x000e620000000800 */
[----:B---3--:R-:W-:Y:S01]  /*3190*/  @!P6 FMUL R71, R71, R71 ;  /* 0x000000474747e220 */ /* 0x008fe20000400000 */
[----:B------:R-:W-:-:S03]  /*31a0*/  FSETP.GEU.AND P6, PT, R85, -126, PT ;  /* 0xc2fc00005500780b */ /* 0x000fc60003fce000 */
[----:B------:R-:W-:Y:S02]  /*31b0*/  FADD R64, R64, R71 ;  /* 0x0000004740407221 */ /* 0x000fe40000000000 */
[----:B------:R-:W-:Y:S01]  /*31c0*/  @!P2 FMUL R79, R79, 0.5 ;  /* 0x3f0000004f4fa820 */ /* 0x000fe20000400000 */
[----:B------:R-:W3:Y:S01]  /*31d0*/  MUFU.EX2 R84, R84 ;  /* 0x0000005400547308 */ /* 0x000ee20000000800 */
[----:B--2---:R-:W-:Y:S01]  /*31e0*/  @!P5 FMUL R65, R65, R65 ;  /* 0x000000414141d220 */ /* 0x004fe20000400000 */
[----:B------:R-:W-:-:S03]  /*31f0*/  FSETP.GEU.AND P5, PT, R75, -126, PT ;  /* 0xc2fc00004b00780b */ /* 0x000fc60003fae000 */
[----:B------:R-:W-:Y:S02]  /*3200*/  FADD R42, R42, R65 ;  /* 0x000000412a2a7221 */ /* 0x000fe40000000000 */
[----:B------:R-:W-:Y:S01]  /*3210*/  @!P6 FMUL R85, R85, 0.5 ;  /* 0x3f0000005555e820 */ /* 0x000fe20000400000 */
[----:B------:R-:W2:Y:S01]  /*3220*/  MUFU.EX2 R74, R74 ;  /* 0x0000004a004a7308 */ /* 0x000ea20000000800 */
[----:B-1----:R-:W-:Y:S01]  /*3230*/  @!P1 FMUL R62, R62, R62 ;  /* 0x0000003e3e3e9220 */ /* 0x002fe20000400000 */
[----:B------:R-:W-:Y:S01]  /*3240*/  FSETP.GEU.AND P1, PT, R78, -126, PT ;  /* 0xc2fc00004e00780b */ /* 0x000fe20003f2e000 */
[----:B------:R-:W-:Y:S02]  /*3250*/  WARPGROUP.DEPBAR.LE gsb0, 0x0 ;  /* 0x00008000000079c5 */ /* 0x000fe40000010000 */
[----:B------:R-:W-:Y:S02]  /*3260*/  WARPGROUP.ARRIVE ;  /* 0x00000000000079c5 */ /* 0x000fe40000000000 */
[----:B------:R-:W-:Y:S01]  /*3270*/  @!P5 FMUL R75, R75, 0.5 ;  /* 0x3f0000004b4bd820 */ /* 0x000fe20000400000 */
[----:B------:R-:W1:Y:S01]  /*3280*/  MUFU.EX2 R85, R85 ;  /* 0x0000005500557308 */ /* 0x000e620000000800 */
[----:B---3--:R-:W-:Y:S01]  /*3290*/  @!P3 FMUL R84, R84, R84 ;  /* 0x000000545454b220 */ /* 0x008fe20000400000 */
[----:B------:R-:W-:Y:S01]  /*32a0*/  ISETP.GE.AND P3, PT, R10, 0x81, PT ;  /* 0x000000810a00780c */ /* 0x000fe20003f66270 */
[----:B------:R-:W-:Y:S01]  /*32b0*/  FADD R43, R43, R62 ;  /* 0x0000003e2b2b7221 */ /* 0x000fe20000000000 */
[----:B------:R-:W-:Y:S01]  /*32c0*/  HGMMA.64x16x16.F32 R96, R24, gdesc[UR4].tnspB, R96, gsb0 ;  /* 0x4020000418607df0 */ /* 0x000fe20008000860 */
[----:B------:R-:W-:Y:S01]  /*32d0*/  UIADD3 UR6, UR14, 0x340, URZ ;  /* 0x000003400e067890 */ /* 0x000fe2000fffe03f */
[----:B------:R-:W-:Y:S01]  /*32e0*/  UMOV UR7, 0xc0000010 ;  /* 0xc000001000077882 */ /* 0x000fe20000000000 */
[----:B------:R-:W-:Y:S01]  /*32f0*/  @!P1 FMUL R78, R78, 0.5 ;  /* 0x3f0000004e4e9820 */ /* 0x000fe20000400000 */
[----:B------:R-:W3:Y:S01]  /*3300*/  MUFU.EX2 R75, R75 ;  /* 0x0000004b004b7308 */ /* 0x000ee20000000800 */
[----:B--2---:R-:W-:Y:S01]  /*3310*/  @!P4 FMUL R74, R74, R74 ;  /* 0x0000004a4a4ac220 */ /* 0x004fe20000400000 */
[----:B------:R-:W-:-:S06]  /*3320*/  FSETP.GEU.AND P4, PT, R82, -126, PT ;  /* 0xc2fc00005200780b */ /* 0x000fcc0003f8e000 */
[----:B------:R-:W2:Y:S01]  /*3330*/  MUFU.EX2 R63, R78 ;  /* 0x0000004e003f7308 */ /* 0x000ea20000000800 */
[----:B-1----:R-:W-:-:S06]  /*3340*/  @!P6 FMUL R85, R85, R85 ;  /* 0x000000555555e220 */ /* 0x002fcc0000400000 */
[----:B------:R-:W-:Y:S01]  /*3350*/  @!P4 FMUL R82, R82, 0.5 ;  /* 0x3f0000005252c820 */ /* 0x000fe20000400000 */
[----:B------:R-:W1:Y:S01]  /*3360*/  MUFU.EX2 R10, R79 ;  /* 0x0000004f000a7308 */ /* 0x000e620000000800 */
[----:B---3--:R-:W-:Y:S01]  /*3370*/  @!P5 FMUL R75, R75, R75 ;  /* 0x0000004b4b4bd220 */ /* 0x008fe20000400000 */
[----:B------:R-:W-:Y:S01]  /*3380*/  FSETP.GEU.AND P5, PT, R83, -126, PT ;  /* 0xc2fc00005300780b */ /* 0x000fe20003fae000 */
[----:B--2---:R-:W-:Y:S01]  /*3390*/  @!P1 FMUL R63, R63, R63 ;  /* 0x0000003f3f3f9220 */ /* 0x004fe20000400000 */
[----:B------:R-:W-:-:S11]  /*33a0*/  FSETP.GEU.AND P1, PT, R86, -126, PT ;  /* 0xc2fc00005600780b */ /* 0x000fd60003f2e000 */
[----:B------:R-:W-:Y:S01]  /*33b0*/  @!P5 FMUL R83, R83, 0.5 ;  /* 0x3f0000005353d820 */ /* 0x000fe20000400000 */
[----:B-1----:R-:W-:Y:S01]  /*33c0*/  @!P2 FMUL R10, R10, R10 ;  /* 0x0000000a0a0aa220 */ /* 0x002fe20000400000 */
[----:B------:R-:W-:Y:S01]  /*33d0*/  FSETP.GEU.AND P2, PT, R87, -126, PT ;  /* 0xc2fc00005700780b */ /* 0x000fe20003f4e000 */
[----:B------:R-:W-:Y:S02]  /*33e0*/  WARPGROUP.DEPBAR.LE gsb0, 0x0 ;  /* 0x00008000000079c5 */ /* 0x000fe40000010000 */
[----:B------:R-:W-:Y:S01]  /*33f0*/  WARPGROUP.ARRIVE ;  /* 0x00000000000079c5 */ /* 0x000fe20000000000 */
[----:B------:R-:W-:-:S05]  /*3400*/  @!P1 FMUL R86, R86, 0.5 ;  /* 0x3f00000056569820 */ /* 0x000fca0000400000 */
[----:B------:R-:W-:Y:S01]  /*3410*/  HGMMA.64x16x16.F32 R88, R24, gdesc[UR8].tnspB, R88, gsb0 ;  /* 0x4020000818587df0 */ /* 0x000fe20008000858 */
[----:B------:R-:W-:-:S03]  /*3420*/  UIADD3 UR10, UR14, 0x540, URZ ;  /* 0x000005400e0a7890 */ /* 0x000fc6000fffe03f */
[----:B------:R-:W-:Y:S01]  /*3430*/  @!P2 FMUL R87, R87, 0.5 ;  /* 0x3f0000005757a820 */ /* 0x000fe20000400000 */
[----:B------:R-:W-:Y:S01]  /*3440*/  UMOV UR11, 0xc0000010 ;  /* 0xc0000010000b7882 */ /* 0x000fe20000000000 */
[----:B------:R-:W-:Y:S02]  /*3450*/  WARPGROUP.DEPBAR.LE gsb0, 0x0 ;  /* 0x00008000000079c5 */ /* 0x000fe40000010000 */
[----:B------:R-:W-:Y:S02]  /*3460*/  F2FP.F16.F32.PACK_AB R24, R28, R21 ;  /* 0x000000151c18723e */ /* 0x000fe400000000ff */
[----:B------:R-:W-:Y:S02]  /*3470*/  F2FP.F16.F32.PACK_AB R26, R32, R23 ;  /* 0x00000017201a723e */ /* 0x000fe400000000ff */
[----:B------:R-:W-:Y:S02]  /*3480*/  F2FP.F16.F32.PACK_AB R25, R68, R57 ;  /* 0x000000394419723e */ /* 0x000fe400000000ff */
[----:B------:R-:W-:-:S04]  /*3490*/  F2FP.F16.F32.PACK_AB R27, R47, R46 ;  /* 0x0000002e2f1b723e */ /* 0x000fc800000000ff */
[----:B------:R-:W-:-:S06]  /*34a0*/  WARPGROUP.ARRIVE ;  /* 0x00000000000079c5 */ /* 0x000fcc0000000000 */
[----:B------:R-:W-:Y:S01]  /*34b0*/  HGMMA.64x16x16.F32 R104, R24, gdesc[UR4].tnspB, R104, gsb0 ;  /* 0x4020000418687df0 */ /* 0x000fe20008000868 */
[----:B------:R-:W-:Y:S01]  /*34c0*/  UMOV UR6, UR8 ;  /* 0x0000000800067c82 */ /* 0x000fe20008000000 */
[----:B------:R-:W-:Y:S01]  /*34d0*/  UMOV UR7, 0xc0000010 ;  /* 0xc000001000077882 */ /* 0x000fe20000000000 */
[----:B------:R-:W-:Y:S01]  /*34e0*/  UIADD3 UR8, UR14, 0x460, URZ ;  /* 0x000004600e087890 */ /* 0x000fe2000fffe03f */
[----:B------:R-:W-:Y:S02]  /*34f0*/  WARPGROUP.DEPBAR.LE gsb0, 0x0 ;  /* 0x00008000000079c5 */ /* 0x000fe40000010000 */
[----:B------:R-:W-:-:S06]  /*3500*/  WARPGROUP.ARRIVE ;  /* 0x00000000000079c5 */ /* 0x000fcc0000000000 */
[----:B------:R-:W-:Y:S01]  /*3510*/  HGMMA.64x16x16.F32 R96, R24, gdesc[UR4].tnspB, R96, gsb0 ;  /* 0x4020000418607df0 */ /* 0x000fe20008000860 */
[----:B------:R-:W-:Y:S01]  /*3520*/  UIADD3 UR6, UR14, 0x360, URZ ;  /* 0x000003600e067890 */ /* 0x000fe2000fffe03f */
[----:B------:R-:W-:Y:S01]  /*3530*/  UMOV UR7, 0xc0000010 ;  /* 0xc000001000077882 */ /* 0x000fe20000000000 */
[----:B------:R-:W-:Y:S02]  /*3540*/  WARPGROUP.DEPBAR.LE gsb0, 0x0 ;  /* 0x00008000000079c5 */ /* 0x000fe40000010000 */
[----:B------:R-:W-:-:S06]  /*3550*/  WARPGROUP.ARRIVE ;  /* 0x00000000000079c5 */ /* 0x000fcc0000000000 */
[----:B------:R-:W-:Y:S01]  /*3560*/  HGMMA.64x16x16.F32 R88, R24, gdesc[UR8].tnspB, R88, gsb0 ;  /* 0x4020000818587df0 */ /* 0x000fe20008000858 */
[----:B------:R-:W-:Y:S01]  /*3570*/  UIADD3 UR10, UR14, 0x560, URZ ;  /* 0x000005600e0a7890 */ /* 0x000fe2000fffe03f */
[----:B------:R-:W-:Y:S01]  /*3580*/  UMOV UR11, 0xc0000010 ;  /* 0xc0000010000b7882 */ /* 0x000fe20000000000 */
[----:B------:R-:W-:Y:S02]  /*3590*/  WARPGROUP.DEPBAR.LE gsb0, 0x0 ;  /* 0x00008000000079c5 */ /* 0x000fe40000010000 */
[----:B------:R-:W-:Y:S02]  /*35a0*/  F2FP.F16.F32.PACK_AB R24, R36, R29 ;  /* 0x0000001d2418723e */ /* 0x000fe400000000ff */
[C---:B------:R-:W-:Y:S01]  /*35b0*/  F2FP.F16.F32.PACK_AB R26, R40.reuse, R33 ;  /* 0x00000021281a723e */ /* 0x040fe200000000ff */
[----:B------:R-:W-:Y:S01]  /*35c0*/  FADD R40, R40, R85 ;  /* 0x0000005528287221 */ /* 0x000fe20000000000 */
        /* <DEDUP_REMOVED lines=18> */
[----:B------:R-:W-:Y:S01]  /*36f0*/  F2FP.F16.F32.PACK_AB R24, R37, R44 ;  /* 0x0000002c2518723e */ /* 0x000fe200000000ff */
[----:B------:R-:W-:Y:S01]  /*3700*/  FADD R44, R21, R30 ;  /* 0x0000001e152c7221 */ /* 0x000fe20000000000 */
[----:B------:R-:W-:Y:S01]  /*3710*/  F2FP.F16.F32.PACK_AB R26, R41, R48 ;  /* 0x00000030291a723e */ /* 0x000fe200000000ff */
[----:B------:R-:W-:Y:S01]  /*3720*/  FADD R21, R28, R35 ;  /* 0x000000231c157221 */ /* 0x000fe20000000000 */
[----:B------:R-:W-:Y:S01]  /*3730*/  F2FP.F16.F32.PACK_AB R25, R59, R58 ;  /* 0x0000003a3b19723e */ /* 0x000fe200000000ff */
[----:B------:R-:W-:Y:S01]  /*3740*/  FADD R28, R23, R76 ;  /* 0x0000004c171c7221 */ /* 0x000fe20000000000 */
[----:B------:R-:W-:Y:S01]  /*3750*/  F2FP.F16.F32.PACK_AB R27, R60, R61 ;  /* 0x0000003d3c1b723e */ /* 0x000fe200000000ff */
[----:B------:R-:W-:Y:S01]  /*3760*/  FADD R23, R36, R81 ;  /* 0x0000005124177221 */ /* 0x000fe20000000000 */
[----:B------:R-:W-:Y:S01]  /*3770*/  FADD R11, R11, R44 ;  /* 0x0000002c0b0b7221 */ /* 0x000fe20000000000 */
[----:B------:R-:W-:Y:S01]  /*3780*/  FADD R14, R14, R21 ;  /* 0x000000150e0e7221 */ /* 0x000fe20000000000 */
[----:B------:R-:W-:Y:S01]  /*3790*/  WARPGROUP.ARRIVE ;  /* 0x00000000000079c5 */ /* 0x000fe20000000000 */
[----:B------:R-:W-:Y:S01]  /*37a0*/  FADD R23, R20, R23 ;  /* 0x0000001714177221 */ /* 0x000fe20000000000 */
[----:B------:R-:W-:Y:S01]  /*37b0*/  FADD R28, R15, R28 ;  /* 0x0000001c0f1c7221 */ /* 0x000fe20000000000 */
[----:B------:R-:W-:-:S02]  /*37c0*/  IADD3 R15, R2, 0xd820, RZ ;  /* 0x0000d820020f7810 */ /* 0x000fc40007ffe0ff */
[----:B------:R-:W-:Y:S01]  /*37d0*/  FADD R14, R14, R23 ;  /* 0x000000170e0e7221 */ /* 0x000fe20000000000 */
        /* <DEDUP_REMOVED lines=16> */
[----:B------:R-:W-:Y:S01]  /*38e0*/  F2FP.F16.F32.PACK_AB R26, R49, R56 ;  /* 0x00000038311a723e */ /* 0x000fe200000000ff */
[----:B------:R-:W-:Y:S01]  /*38f0*/  FADD R49, R22, R49 ;  /* 0x0000003116317221 */ /* 0x000fe20000000000 */
[----:B------:R-:W-:Y:S01]  /*3900*/  F2FP.F16.F32.PACK_AB R25, R62, R65 ;  /* 0x000000413e19723e */ /* 0x000fe200000000ff */
[----:B------:R-:W1:Y:S01]  /*3910*/  MUFU.EX2 R22, R87 ;  /* 0x0000005700167308 */ /* 0x000e620000000800 */
[----:B------:R-:W-:Y:S01]  /*3920*/  F2FP.F16.F32.PACK_AB R27, R71, R70 ;  /* 0x00000046471b723e */ /* 0x000fe200000000ff */
[----:B------:R-:W-:-:S03]  /*3930*/  FADD R49, R49, R40 ;  /* 0x0000002831317221 */ /* 0x000fc60000000000 */
[----:B------:R-:W-:-:S06]  /*3940*/  WARPGROUP.ARRIVE ;  /* 0x00000000000079c5 */ /* 0x000fcc0000000000 */
[----:B------:R-:W-:Y:S01]  /*3950*/  HGMMA.64x16x16.F32 R104, R24, gdesc[UR4].tnspB, R104, gsb0 ;  /* 0x4020000418687df0 */ /* 0x000fe20008000868 */
[----:B------:R-:W-:Y:S01]  /*3960*/  UMOV UR6, UR8 ;  /* 0x0000000800067c82 */ /* 0x000fe20008000000 */
[----:B------:R-:W-:Y:S01]  /*3970*/  UMOV UR7, 0xc0000010 ;  /* 0xc000001000077882 */ /* 0x000fe20000000000 */
[----:B------:R-:W-:Y:S01]  /*3980*/  UIADD3 UR8, UR14, 0x4c0, URZ ;  /* 0x000004c00e087890 */ /* 0x000fe2000fffe03f */
[----:B-1----:R-:W-:-:S04]  /*3990*/  @!P2 FMUL R22, R22, R22 ;  /* 0x000000161616a220 */ /* 0x002fc80000400000 */
[----:B------:R-:W-:-:S04]  /*39a0*/  FADD R55, R55, R22 ;  /* 0x0000001637377221 */ /* 0x000fc80000000000 */
[----:B------:R-:W-:Y:S01]  /*39b0*/  FADD R64, R64, R55 ;  /* 0x0000003740407221 */ /* 0x000fe20000000000 */
        /* <DEDUP_REMOVED lines=13> */
[----:B------:R-:W1:Y:S01]  /*3a90*/  MUFU.EX2 R35, R82 ;  /* 0x0000005200237308 */ /* 0x000e620000000800 */
[----:B------:R-:W-:Y:S01]  /*3aa0*/  F2FP.F16.F32.PACK_AB R25, R75, R74 ;  /* 0x0000004a4b19723e */ /* 0x000fe200000000ff */
[----:B------:R-:W-:Y:S01]  /*3ab0*/  FADD R77, R32, R77 ;  /* 0x0000004d204d7221 */ /* 0x000fe20000000000 */
[----:B------:R-:W-:Y:S01]  /*3ac0*/  F2FP.F16.F32.PACK_AB R27, R10, R63 ;  /* 0x0000003f0a1b723e */ /* 0x000fe200000000ff */
[----:B------:R-:W-:Y:S01]  /*3ad0*/  FADD R63, R46, R63 ;  /* 0x0000003f2e3f7221 */ /* 0x000fe20000000000 */
[----:B------:R-:W-:Y:S01]  /*3ae0*/  FADD R46, R47, R10 ;  /* 0x0000000a2f2e7221 */ /* 0x000fe20000000000 */
[----:B------:R-:W-:Y:S01]  /*3af0*/  FADD R10, R29, R80 ;  /* 0x000000501d0a7221 */ /* 0x000fe20000000000 */
[----:B------:R-:W-:Y:S01]  /*3b00*/  WARPGROUP.ARRIVE ;  /* 0x00000000000079c5 */ /* 0x000fe20000000000 */
[----:B------:R-:W2:Y:S01]  /*3b10*/  MUFU.EX2 R30, R83 ;  /* 0x00000053001e7308 */ /* 0x000ea20000000800 */
[----:B------:R-:W-:Y:S01]  /*3b20*/  FADD R74, R57, R74 ;  /* 0x0000004a394a7221 */ /* 0x000fe20000000000 */
[----:B------:R-:W-:Y:S01]  /*3b30*/  FADD R75, R68, R75 ;  /* 0x0000004b444b7221 */ /* 0x000fe20000000000 */
[----:B------:R-:W-:Y:S01]  /*3b40*/  FADD R32, R33, R84 ;  /* 0x0000005421207221 */ /* 0x000fe20000000000 */
[----:B------:R-:W-:Y:S01]  /*3b50*/  FADD R10, R17, R10 ;  /* 0x0000000a110a7221 */ /* 0x000fe20000000000 */
[----:B------:R-:W-:Y:S01]  /*3b60*/  HGMMA.64x16x16.F32 R104, R24, gdesc[UR4].tnspB, R104, gsb0 ;  /* 0x4020000418687df0 */ /* 0x000fe20008000868 */
[----:B------:R-:W-:Y:S01]  /*3b70*/  UMOV UR6, UR8 ;  /* 0x0000000800067c82 */ /* 0x000fe20008000000 */
[----:B------:R-:W-:Y:S01]  /*3b80*/  UMOV UR7, 0xc0000010 ;  /* 0xc000001000077882 */ /* 0x000fe20000000000 */
[----:B------:R-:W-:Y:S01]  /*3b90*/  UIADD3 UR8, UR14, 0x4e0, URZ ;  /* 0x000004e00e087890 */ /* 0x000fe2000fffe03f */
[----:B-1----:R-:W-:Y:S01]  /*3ba0*/  @!P4 FMUL R35, R35, R35 ;  /* 0x000000232323c220 */ /* 0x002fe20000400000 */
[----:B------:R-:W-:Y:S01]  /*3bb0*/  FADD R19, R19, R32 ;  /* 0x0000002013137221 */ /* 0x000fe20000000000 */
[----:B------:R-:W-:Y:S01]  /*3bc0*/  FADD R18, R18, R77 ;  /* 0x0000004d12127221 */ /* 0x000fe20000000000 */
[----:B------:R-:W-:Y:S01]  /*3bd0*/  FADD R31, R31, R74 ;  /* 0x0000004a1f1f7221 */ /* 0x000fe20000000000 */
[----:B------:R-:W-:Y:S01]  /*3be0*/  FADD R29, R50, R35 ;  /* 0x00000023321d7221 */ /* 0x000fe20000000000 */
[----:B------:R-:W-:Y:S01]  /*3bf0*/  FADD R34, R34, R75 ;  /* 0x0000004b22227221 */ /* 0x000fe20000000000 */
[----:B------:R-:W-:Y:S01]  /*3c00*/  FADD R38, R38, R63 ;  /* 0x0000003f26267221 */ /* 0x000fe20000000000 */
[----:B------:R-:W-:Y:S01]  /*3c10*/  FADD R39, R39, R46 ;  /* 0x0000002e27277221 */ /* 0x000fe20000000000 */
[----:B--2---:R-:W-:Y:S01]  /*3c20*/  @!P5 FMUL R30, R30, R30 ;  /* 0x0000001e1e1ed220 */ /* 0x004fe20000400000 */
[----:B------:R-:W-:Y:S01]  /*3c30*/  FADD R42, R42, R29 ;  /* 0x0000001d2a2a7221 */ /* 0x000fe20000000000 */
[----:B------:R-:W-:Y:S01]  /*3c40*/  FADD R10, R11, R10 ;  /* 0x0000000a0b0a7221 */ /* 0x000fe20000000000 */
[----:B------:R-:W-:Y:S01]  /*3c50*/  FADD R19, R28, R19 ;  /* 0x000000131c137221 */ /* 0x000fe20000000000 */
[----:B------:R-:W-:Y:S01]  /*3c60*/  FADD R36, R53, R30 ;  /* 0x0000001e35247221 */ /* 0x000fe20000000000 */
[----:B------:R-:W-:Y:S01]  /*3c70*/  FADD R49, R18, R49 ;  /* 0x0000003112317221 */ /* 0x000fe20000000000 */
[----:B------:R-:W-:Y:S01]  /*3c80*/  FADD R31, R31, R42 ;  /* 0x0000002a1f1f7221 */ /* 0x000fe20000000000 */
[----:B------:R-:W-:Y:S01]  /*3c90*/  FADD R39, R39, R64 ;  /* 0x0000004027277221 */ /* 0x000fe20000000000 */
[----:B------:R-:W-:Y:S01]  /*3ca0*/  FADD R43, R43, R36 ;  /* 0x000000242b2b7221 */ /* 0x000fe20000000000 */
[----:B------:R-:W-:Y:S01]  /*3cb0*/  PRMT R17, RZ, 0x654, R15 ;  /* 0x00000654ff117816 */ /* 0x000fe2000000000f */
[----:B------:R-:W-:Y:S01]  /*3cc0*/  FADD R19, R10, R19 ;  /* 0x000000130a137221 */ /* 0x000fe20000000000 */
[----:B------:R-:W-:Y:S01]  /*3cd0*/  FADD R14, R14, R49 ;  /* 0x000000310e0e7221 */ /* 0x000fe20000000000 */
[----:B------:R-:W-:-:S03]  /*3ce0*/  FADD R34, R34, R43 ;  /* 0x0000002b22227221 */ /* 0x000fc60000000000 */
[----:B------:R-:W-:Y:S01]  /*3cf0*/  FADD R19, R19, R14 ;  /* 0x0000000e13137221 */ /* 0x000fe20000000000 */
        /* <DEDUP_REMOVED lines=12> */
[----:B------:R-:W1:Y:S01]  /*3dc0*/  MUFU.EX2 R27, R86 ;  /* 0x00000056001b7308 */ /* 0x000e620000000800 */
[----:B------:R-:W-:Y:S02]  /*3dd0*/  F2FP.F16.F32.PACK_AB R24, R81, R80 ;  /* 0x000000505118723e */ /* 0x000fe400000000ff */
[----:B------:R-:W-:Y:S02]  /*3de0*/  F2FP.F16.F32.PACK_AB R26, R85, R84 ;  /* 0x00000054551a723e */ /* 0x000fe400000000ff */
[----:B------:R-:W-:Y:S01]  /*3df0*/  F2FP.F16.F32.PACK_AB R25, R30, R35 ;  /* 0x000000231e19723e */ /* 0x000fe200000000ff */
[----:B-1----:R-:W-:-:S04]  /*3e00*/  @!P1 FMUL R27, R27, R27 ;  /* 0x0000001b1b1b9220 */ /* 0x002fc80000400000 */
[----:B------:R-:W-:Y:S01]  /*3e10*/  FADD R54, R54, R27 ;  /* 0x0000001b36367221 */ /* 0x000fe20000000000 */
[----:B------:R-:W-:-:S03]  /*3e20*/  F2FP.F16.F32.PACK_AB R27, R22, R27 ;  /* 0x0000001b161b723e */ /* 0x000fc600000000ff */
[----:B------:R-:W-:Y:S01]  /*3e30*/  FADD R51, R51, R54 ;  /* 0x0000003633337221 */ /* 0x000fe20000000000 */
[----:B------:R-:W-:-:S03]  /*3e40*/  WARPGROUP.ARRIVE ;  /* 0x00000000000079c5 */ /* 0x000fc60000000000 */
[----:B------:R-:W-:-:S03]  /*3e50*/  FADD R38, R38, R51 ;  /* 0x0000003326267221 */ /* 0x000fc60000000000 */
[----:B------:R-:W-:Y:S01]  /*3e60*/  HGMMA.64x16x16.F32 R104, R24, gdesc[UR4].tnspB, R104, gsb0 ;  /* 0x4020000418687df0 */ /* 0x000fe20008000868 */
[----:B------:R-:W-:Y:S01]  /*3e70*/  UMOV UR6, UR8 ;  /* 0x0000000800067c82 */ /* 0x000fe20008000000 */
[----:B------:R-:W-:Y:S01]  /*3e80*/  UMOV UR7, 0xc0000010 ;  /* 0xc000001000077882 */ /* 0x000fe20000000000 */
[----:B------:R-:W-:-:S04]  /*3e90*/  FADD R31, R31, R38 ;  /* 0x000000261f1f7221 */ /* 0x000fc80000000000 */
[----:B------:R-:W-:Y:S01]  /*3ea0*/  FADD R18, R31, R34 ;  /* 0x000000221f127221 */ /* 0x000fe20000000000 */
[----:B------:R-:W-:Y:S02]  /*3eb0*/  WARPGROUP.DEPBAR.LE gsb0, 0x0 ;  /* 0x00008000000079c5 */ /* 0x000fe40000010000 */
[----:B------:R-:W-:-:S06]  /*3ec0*/  WARPGROUP.ARRIVE ;  /* 0x00000000000079c5 */ /* 0x000fcc0000000000 */
[----:B------:R-:W-:Y:S03]  /*3ed0*/  HGMMA.64x16x16.F32 R96, R24, gdesc[UR4].tnspB, R96, gsb0 ;  /* 0x4020000418607df0 */ /* 0x000fe60008000860 */
[----:B------:R-:W-:Y:S02]  /*3ee0*/  WARPGROUP.DEPBAR.LE gsb0, 0x0 ;  /* 0x00008000000079c5 */ /* 0x000fe40000010000 */
[----:B------:R-:W-:-:S06]  /*3ef0*/  WARPGROUP.ARRIVE ;  /* 0x00000000000079c5 */ /* 0x000fcc0000000000 */
[----:B------:R-:W-:Y:S03]  /*3f00*/  HGMMA.64x16x16.F32 R88, R24, gdesc[UR8].tnspB, R88, gsb0 ;  /* 0x4020000818587df0 */ /* 0x000fe60008000858 */
[----:B------:R-:W-:Y:S02]  /*3f10*/  WARPGROUP.DEPBAR.LE gsb0, 0x0 ;  /* 0x00008000000079c5 */ /* 0x000fe40000010000 */
[----:B------:R1:W-:Y:S01]  /*3f20*/  SYNCS.ARRIVE.TRANS64.RED.A1T0 RZ, [R17+URZ], RZ ;  /* 0x000000ff11ff79a7 */ /* 0x0003e2000810043f */
[----:B------:R-:W-:Y:S05]  /*3f30*/  @!P3 BRA `(.L_x_24) ;  /* 0x00000034009cb947 */ /* 0x000fea0003800000 */
[----:B------:R-:W-:Y:S01]  /*3f40*/  LOP3.LUT R13, R13, 0x1f, RZ, 0xc0, !PT ;  /* 0x0000001f0d0d7812 */ /* 0x000fe200078ec0ff */
[----:B------:R-:W-:Y:S01]  /*3f50*/  IMAD.MOV.U32 R23, RZ, RZ, R0 ;  /* 0x000000ffff177224 */ /* 0x000fe200078e0000 */
[----:B-1----:R-:W-:Y:S01]  /*3f60*/  MOV R17, R9 ;  /* 0x0000000900117202 */ /* 0x002fe20000000f00 */
[----:B------:R-:W-:Y:S01]  /*3f70*/  IMAD.MOV.U32 R11, RZ, RZ, 0x2 ;  /* 0x00000002ff0b7424 */ /* 0x000fe200078e00ff */
[----:B------:R-:W-:Y:S01]  /*3f80*/  MOV R10, 0x1 ;  /* 0x00000001000a7802 */ /* 0x000fe20000000f00 */
[----:B------:R-:W-:Y:S01]  /*3f90*/  ULDC.64 UR38, c[0x0][0x198] ;  /* 0x0000660000267ab9 */ /* 0x000fe20000000a00 */
[----:B------:R-:W-:-:S05]  /*3fa0*/  ULDC UR15, c[0x0][0x604] ;  /* 0x00018100000f7ab9 */ /* 0x000fca0000000800 */
.L_x_37:
[----:B------:R-:W-:Y:S01]  /*3fb0*/  LEA R9, R11, R2, 0x3 ;  /* 0x000000020b097211 */ /* 0x000fe200078e18ff */
[----:B------:R-:W-:Y:S05]  /*3fc0*/  YIELD ;  /* 0x0000000000007946 */ /* 0x000fea0003800000 */
[----:B------:R-:W-:-:S04]  /*3fd0*/  SHF.L.U32 R0, R3, 0x1f, RZ ;  /* 0x0000001f03007819 */ /* 0x000fc800000006ff */
[----:B------:R-:W1:Y:S02]  /*3fe0*/  SYNCS.PHASECHK.TRANS64.TRYWAIT P1, [R9+URZ+0xd800], R0 ;  /* 0x00d80000090075a7 */ /* 0x000e64000802017f */
[----:B-1----:R-:W-:Y:S05]  /*3ff0*/  @!P1 BRA `(.L_x_25) ;  /* 0x0000004800c09947 */ /* 0x002fea0003800000 */
.L_x_69:
[----:B------:R-:W-:Y:S05]  /*4000*/  WARPSYNC.ALL ;  /* 0x0000000000007948 */ /* 0x000fea0003800000 */
[----:B------:R-:W-:Y:S01]  /*4010*/  MOV R20, UR22 ;  /* 0x0000001600147c02 */ /* 0x000fe20008000f00 */
[----:B------:R-:W-:Y:S01]  /*4020*/  IMAD.MOV.U32 R21, RZ, RZ, -0x3ffffff0 ;  /* 0xc0000010ff157424 */ /* 0x000fe200078e00ff */
[----:B------:R-:W-:Y:S01]  /*4030*/  WARPGROUP.ARRIVE ;  /* 0x00000000000079c5 */ /* 0x000fe20000000000 */
[----:B------:R-:W-:Y:S02]  /*4040*/  MOV R113, 0xc0000010 ;  /* 0xc000001000717802 */ /* 0x000fe40000000f00 */
[----:B------:R-:W-:Y:S01]  /*4050*/  IMAD R20, R11, 0x300, R20 ;  /* 0x000003000b147824 */ /* 0x000fe200078e0214 */
[----:B------:R-:W-:-:S02]  /*4060*/  R2UR UR47, R21 ;  /* 0x00000000152f72ca */ /* 0x000fc400000e0000 */
[----:B------:R-:W-:Y:S02]  /*4070*/  R2UR UR7, R113 ;  /* 0x00000000710772ca */ /* 0x000fe400000e0000 */
[C---:B------:R-:W-:Y:S02]  /*4080*/  R2UR UR46, R20.reuse ;  /* 0x00000000142e72ca */ /* 0x040fe400000e0000 */
[C---:B------:R-:W-:Y:S01]  /*4090*/  IADD3 R112, R20.reuse, 0x100, RZ ;  /* 0x0000010014707810 */ /* 0x040fe20007ffe0ff */
[----:B------:R-:W-:Y:S01]  /*40a0*/  VIADD R20, R20, 0x200 ;  /* 0x0000020014147836 */ /* 0x000fe20000000000 */
[----:B------:R-:W-:Y:S02]  /*40b0*/  MOV R21, 0xc0000010 ;  /* 0xc000001000157802 */ /* 0x000fe40000000f00 */
[----:B------:R-:W-:Y:S02]  /*40c0*/  R2UR UR6, R112 ;  /* 0x00000000700672ca */ /* 0x000fe400000e0000 */
[----:B------:R-:W-:-:S02]  /*40d0*/  R2UR UR42, R20 ;  /* 0x00000000142a72ca */ /* 0x000fc400000e0000 */
[----:B------:R-:W-:Y:S02]  /*40e0*/  R2UR UR43, R21 ;  /* 0x00000000152b72ca */ /* 0x000fe400000e0000 */
[----:B------:R-:W-:Y:S01]  /*40f0*/  ISETP.NE.AND P1, PT, R8, RZ, PT ;  /* 0x000000ff0800720c */ /* 0x000fe20003f25270 */
[----:B------:R-:W-:Y:S03]  /*4100*/  HGMMA.64x128x16.F32 R24, gdesc[UR44], RZ, !UPT, gsb0 ;  /* 0x01e000002c1879f0 */ /* 0x000fe6000c0008ff */
[----:B------:R-:W-:Y:S02]  /*4110*/  WARPGROUP.DEPBAR.LE gsb0, 0x0 ;  /* 0x00008000000079c5 */ /* 0x000fe40000010000 */
[----:B------:R-:W-:-:S07]  /*4120*/  WARPGROUP.ARRIVE ;  /* 0x00000000000079c5 */ /* 0x000fce0000000000 */
[----:B------:R-:W-:Y:S03]  /*4130*/  HGMMA.64x128x16.F32 R24, gdesc[UR4], R24, gsb0 ;  /* 0x01e00000041879f0 */ /* 0x000fe60008000818 */
[----:B------:R-:W-:Y:S02]  /*4140*/  WARPGROUP.DEPBAR.LE gsb0, 0x0 ;  /* 0x00008000000079c5 */ /* 0x000fe40000010000 */
[----:B------:R-:W-:-:S07]  /*4150*/  WARPGROUP.ARRIVE ;  /* 0x00000000000079c5 */ /* 0x000fce0000000000 */
[----:B------:R-:W-:Y:S03]  /*4160*/  HGMMA.64x128x16.F32 R24, gdesc[UR40], R24, gsb0 ;  /* 0x01e00000281879f0 */ /* 0x000fe60008000818 */
[----:B------:R-:W-:Y:S02]  /*4170*/  WARPGROUP.DEPBAR.LE gsb0, 0x0 ;  /* 0x00008000000079c5 */ /* 0x000fe40000010000 */
[----:B------:R-:W-:Y:S05]  /*4180*/  @P1 BRA `(.L_x_26) ;  /* 0x0000000000bc1947 */ /* 0x000fea0003800000 */
[----:B------:R-:W-:-:S13]  /*4190*/  ISETP.LT.OR P2, PT, R6, 0x1, !P0 ;  /* 0x000000010600780c */ /* 0x000fda0004741670 */
[----:B------:R-:W-:Y:S05]  /*41a0*/  @P2 BRA `(.L_x_27) ;  /* 0x0000000000b02947 */ /* 0x000fea0003800000 */
[----:B-1----:R-:W-:Y:S02]  /*41b0*/  LEA R0, R5, R2, 0x3 ;  /* 0x0000000205007211 */ /* 0x002fe400078e18ff */
[----:B------:R-:W-:Y:S02]  /*41c0*/  SHF.L.U32 R9, R4, 0x1f, RZ ;  /* 0x0000001f04097819 */ /* 0x000fe400000006ff */
[----:B------:R-:W-:Y:S02]  /*41d0*/  ISETP.NE.AND P3, PT, R16, RZ, PT ;  /* 0x000000ff1000720c */ /* 0x000fe40003f65270 */
[----:B------:R-:W1:Y:S02]  /*41e0*/  SYNCS.PHASECHK.TRANS64.TRYWAIT P2, [R0+URZ+0xd820], R9 ;  /* 0x00d82009000075a7 */ /* 0x000e64000804017f */
[----:B-1----:R-:W-:Y:S09]  /*41f0*/  @!P2 BRA `(.L_x_28) ;  /* 0x000000480054a947 */ /* 0x002ff20003800000 */
.L_x_70:
[----:B------:R-:W-:Y:S05]  /*4200*/  @P3 BRA `(.L_x_29) ;  /* 0x0000000000143947 */ /* 0x000fea0003800000 */
[----:B------:R-:W-:Y:S01]  /*4210*/  ISETP.NE.AND P2, PT, R13, RZ, PT ;  /* 0x000000ff0d00720c */ /* 0x000fe20003f45270 */
[----:B-1----:R-:W-:-:S04]  /*4220*/  IMAD.MOV.U32 R9, RZ, RZ, 0x3000 ;  /* 0x00003000ff097424 */ /* 0x002fc800078e00ff */
[----:B------:R2:W-:Y:S08]  /*4230*/  SYNCS.ARRIVE.TRANS64 RZ, [R0+URZ+0xd800], R9 ;  /* 0x00d8000900ff79a7 */ /* 0x0005f0000800003f */
[----:B------:R-:W-:Y:S05]  /*4240*/  @!P2 BRA `(.L_x_29) ;  /* 0x000000000004a947 */ /* 0x000fea0003800000 */
[----:B------:R-:W-:Y:S01]  /*4250*/  BPT.TRAP 0x1 ;  /* 0x000000040000795c */ /* 0x000fe20000300000 */
.L_x_29:
[----:B-12---:R-:W-:Y:S01]  /*4260*/  IMAD R9, R5, 0x3000, R2 ;  /* 0x0000300005097824 */ /* 0x006fe200078e0202 */
[----:B------:R-:W-:Y:S01]  /*4270*/  R2UR UR35, R7 ;  /* 0x00000000072372ca */ /* 0x000fe200000e0000 */
[----:B------:R-:W-:Y:S01]  /*4280*/  UIADD3 UR6, UP0, UR38, 0x1f0, URZ ;  /* 0x000001f026067890 */ /* 0x000fe2000ff1e03f */
[----:B------:R-:W-:Y:S01]  /*4290*/  R2UR UR33, R0 ;  /* 0x00000000002172ca */ /* 0x000fe200000e0000 */
[----:B------:R-:W-:Y:S01]  /*42a0*/  UMOV UR24, 0x0 ;  /* 0x0000000000187882 */ /* 0x000fe20000000000 */
[----:B------:R-:W-:Y:S01]  /*42b0*/  R2UR UR8, R9 ;  /* 0x00000000090872ca */ /* 0x000fe200000e0000 */
[----:B------:R-:W-:Y:S01]  /*42c0*/  UIADD3.X UR7, URZ, UR39, URZ, UP0, !UPT ;  /* 0x000000273f077290 */ /* 0x000fe200087fe43f */
[----:B------:R-:W-:Y:S01]  /*42d0*/  IADD3 R5, R5, 0x1, RZ ;  /* 0x0000000105057810 */ /* 0x000fe20007ffe0ff */
[----:B------:R-:W-:Y:S01]  /*42e0*/  UMOV UR25, 0x10000000 ;  /* 0x1000000000197882 */ /* 0x000fe20000000000 */
[----:B------:R-:W-:Y:S01]  /*42f0*/  UMOV UR34, URZ ;  /* 0x0000003f00227c82 */ /* 0x000fe20008000000 */
[----:B------:R-:W-:Y:S01]  /*4300*/  UMOV UR18, 0x10 ;  /* 0x0000001000127882 */ /* 0x000fe20000000000 */
[----:B------:R-:W-:Y:S01]  /*4310*/  UMOV UR20, UR36 ;  /* 0x0000002400147c82 */ /* 0x000fe20008000000 */
[----:B------:R-:W-:Y:S01]  /*4320*/  UMOV UR21, UR37 ;  /* 0x0000002500157c82 */ /* 0x000fe20008000000 */
[----:B------:R-:W-:Y:S01]  /*4330*/  UMOV UR10, 0x20 ;  /* 0x00000020000a7882 */ /* 0x000fe20000000000 */
[----:B------:R-:W-:Y:S01]  /*4340*/  USHF.L.U32 UR35, UR35, 0x7, URZ ;  /* 0x0000000723237899 */ /* 0x000fe2000800063f */
[----:B------:R-:W-:Y:S01]  /*4350*/  ISETP.NE.AND P2, PT, R5, 0x4, PT ;  /* 0x000000040500780c */ /* 0x000fe20003f45270 */
[----:B------:R-:W-:-:S02]  /*4360*/  UIADD3 UR33, UR33, 0xd800, URZ ;  /* 0x0000d80021217890 */ /* 0x000fc4000fffe03f */
[----:B------:R-:W-:Y:S01]  /*4370*/  UIADD3 UR32, UR8, 0x1800, URZ ;  /* 0x0000180008207890 */ /* 0x000fe2000fffe03f */
[----:B------:R-:W-:Y:S01]  /*4380*/  SEL R9, RZ, 0x1, P2 ;  /* 0x00000001ff097807 */ /* 0x000fe20001000000 */
        /* <DEDUP_REMOVED lines=8> */
[----:B------:R-:W-:Y:S01]  /*4410*/  UMOV UR9, UR33 ;  /* 0x0000002100097c82 */ /* 0x000fe20008000000 */
[----:B------:R-:W-:Y:S01]  /*4420*/  UMOV UR11, UR35 ;  /* 0x00000023000b7c82 */ /* 0x000fe20008000000 */
[----:B------:R2:W-:Y:S01]  /*4430*/  UTMALDG.4D [UR32], [UR6], desc[UR24] ;  /* 0x00001820060075b4 */ /* 0x0005e20008019000 */
[----:B------:R2:W-:Y:S01]  /*4440*/  UTMALDG.4D [UR16], [UR6], desc[UR24] ;  /* 0x00001810060075b4 */ /* 0x0005e20008019000 */
[----:B------:R2:W-:Y:S02]  /*4450*/  UTMALDG.4D [UR8], [UR6], desc[UR24] ;  /* 0x00001808060075b4 */ /* 0x0005e40008019000 */
[----:B--2---:R-:W-:Y:S01]  /*4460*/  NOP ;  /* 0x0000000000007918 */ /* 0x004fe20000000000 */
.L_x_27:
[----:B------:R-:W-:-:S07]  /*4470*/  IADD3 R6, R6, -0x1, RZ ;  /* 0xffffffff06067810 */ /* 0x000fce0007ffe0ff */
.L_x_26:
[----:B------:R-:W-:Y:S01]  /*4480*/  VIADD R11, R11, 0x1 ;  /* 0x000000010b0b7836 */ /* 0x000fe20000000000 */
[----:B------:R-:W-:Y:S05]  /*4490*/  WARPSYNC.ALL ;  /* 0x0000000000007948 */ /* 0x000fea0003800000 */
[----:B------:R-:W-:-:S04]  /*44a0*/  ISETP.NE.AND P2, PT, R11, 0x4, PT ;  /* 0x000000040b00780c */ /* 0x000fc80003f45270 */
[----:B-1----:R-:W-:Y:S02]  /*44b0*/  SEL R0, RZ, 0x1, P2 ;  /* 0x00000001ff007807 */ /* 0x002fe40001000000 */
[----:B------:R-:W-:Y:S02]  /*44c0*/  SEL R11, R11, RZ, P2 ;  /* 0x000000ff0b0b7207 */ /* 0x000fe40001000000 */
[----:B------:R-:W-:Y:S02]  /*44d0*/  LOP3.LUT R3, R3, R0, RZ, 0x3c, !PT ;  /* 0x0000000003037212 */ /* 0x000fe400078e3cff */
[----:B------:R-:W-:Y:S01]  /*44e0*/  FMNMX R0, R24, R23, !PT ;  /* 0x0000001718007209 */ /* 0x000fe20007800000 */
[----:B------:R-:W-:Y:S01]  /*44f0*/  BSSY B0, `(.L_x_30) ;  /* 0x0000064000007945 */ /* 0x000fe20003800000 */
[----:B------:R-:W-:Y:S02]  /*4500*/  FMNMX R14, R26, R17, !PT ;  /* 0x000000111a0e7209 */ /* 0x000fe40007800000 */
[----:B------:R-:W-:-:S02]  /*4510*/  FMNMX R9, R25, R0, !PT ;  /* 0x0000000019097209 */ /* 0x000fc40007800000 */
[----:B------:R-:W-:Y:S02]  /*4520*/  FMNMX R21, R27, R14, !PT ;  /* 0x0000000e1b157209 */ /* 0x000fe40007800000 */
[----:B------:R-:W-:Y:S02]  /*4530*/  FMNMX R0, R28, R9, !PT ;  /* 0x000000091c007209 */ /* 0x000fe40007800000 */
[----:B------:R-:W-:Y:S02]  /*4540*/  FMNMX R14, R30, R21, !PT ;  /* 0x000000151e0e7209 */ /* 0x000fe40007800000 */
[----:B------:R-:W-:Y:S02]  /*4550*/  FMNMX R9, R29, R0, !PT ;  /* 0x000000001d097209 */ /* 0x000fe40007800000 */
        /* <DEDUP_REMOVED lines=57> */
[----:B------:R-:W-:Y:S01]  /*48f0*/  LEA R116, R11, R2, 0x3 ;  /* 0x000000020b747211 */ /* 0x000fe200078e18ff */
[----:B------:R-:W1:Y:S04]  /*4900*/  SHFL.BFLY PT, R9, R14, 0x1, 0x1f ;  /* 0x0c201f000e097f89 */ /* 0x000e6800000e0000 */
[----:B------:R-:W2:Y:S01]  /*4910*/  SHFL.BFLY PT, R113, R20, 0x1, 0x1f ;  /* 0x0c201f0014717f89 */ /* 0x000ea200000e0000 */
[----:B-1----:R-:W-:Y:S02]  /*4920*/  FMNMX R21, R14, R9, !PT ;  /* 0x000000090e157209 */ /* 0x002fe40007800000 */
[----:B--2---:R-:W-:-:S03]  /*4930*/  FMNMX R113, R20, R113, !PT ;  /* 0x0000007114717209 */ /* 0x004fc60007800000 */
[----:B------:R-:W1:Y:S04]  /*4940*/  SHFL.BFLY PT, R0, R21, 0x2, 0x1f ;  /* 0x0c401f0015007f89 */ /* 0x000e6800000e0000 */
[----:B------:R-:W2:Y:S01]  /*4950*/  SHFL.BFLY PT, R22, R113, 0x2, 0x1f ;  /* 0x0c401f0071167f89 */ /* 0x000ea200000e0000 */
[----:B-1----:R-:W-:Y:S02]  /*4960*/  FMNMX R0, R21, R0, !PT ;  /* 0x0000000015007209 */ /* 0x002fe40007800000 */
[----:B------:R-:W-:Y:S02]  /*4970*/  SHF.L.U32 R21, R3, 0x1f, RZ ;  /* 0x0000001f03157819 */ /* 0x000fe400000006ff */
[----:B--2---:R-:W-:Y:S02]  /*4980*/  FMNMX R9, R113, R22, !PT ;  /* 0x0000001671097209 */ /* 0x004fe40007800000 */
[----:B------:R-:W-:-:S02]  /*4990*/  LEA R22, R10, R15, 0x3 ;  /* 0x0000000f0a167211 */ /* 0x000fc400078e18ff */
[C---:B------:R-:W-:Y:S02]  /*49a0*/  FSETP.NEU.AND P2, PT, R0.reuse, -INF , PT ;  /* 0xff8000000000780b */ /* 0x040fe40003f4d000 */
[C---:B------:R-:W-:Y:S02]  /*49b0*/  FSETP.NEU.AND P3, PT, R9.reuse, -INF , PT ;  /* 0xff8000000900780b */ /* 0x040fe40003f6d000 */
[----:B------:R-:W-:Y:S02]  /*49c0*/  PRMT R22, RZ, 0x654, R22 ;  /* 0x00000654ff167816 */ /* 0x000fe40000000016 */
[----:B------:R-:W-:Y:S02]  /*49d0*/  FSEL R112, R0, RZ, P2 ;  /* 0x000000ff00707208 */ /* 0x000fe40001000000 */
[----:B------:R-:W-:Y:S01]  /*49e0*/  FSEL R114, R9, RZ, P3 ;  /* 0x000000ff09727208 */ /* 0x000fe20001800000 */
[----:B------:R1:W-:Y:S02]  /*49f0*/  SYNCS.ARRIVE.TRANS64.RED.A1T0 RZ, [R22+URZ], RZ ;  /* 0x000000ff16ff79a7 */ /* 0x0003e4000810043f */
[----:B------:R-:W-:-:S02]  /*4a00*/  FADD R14, -R112, R23 ;  /* 0x00000017700e7221 */ /* 0x000fc40000000100 */
[----:B------:R-:W-:Y:S02]  /*4a10*/  FADD R17, -R114, R17 ;  /* 0x0000001172117221 */ /* 0x000fe40000000100 */
[----:B------:R-:W-:Y:S01]  /*4a20*/  FMUL R20, R14, UR15 ;  /* 0x0000000f0e147c20 */ /* 0x000fe20008400000 */
[----:B------:R-:W-:Y:S01]  /*4a30*/  FMUL R14, R114, UR15 ;  /* 0x0000000f720e7c20 */ /* 0x000fe20008400000 */
[----:B------:R-:W2:Y:S01]  /*4a40*/  SYNCS.PHASECHK.TRANS64.TRYWAIT P6, [R116+URZ+0xd800], R21 ;  /* 0x00d80015740075a7 */ /* 0x000ea200080c017f */
[----:B------:R-:W-:Y:S02]  /*4a50*/  FMUL R17, R17, UR15 ;  /* 0x0000000f11117c20 */ /* 0x000fe40008400000 */
[----:B------:R-:W-:Y:S01]  /*4a60*/  FSETP.GEU.AND P2, PT, R20, -126, PT ;  /* 0xc2fc00001400780b */ /* 0x000fe20003f4e000 */
[--C-:B------:R-:W-:Y:S01]  /*4a70*/  FFMA R26, R26, UR15, -R14.reuse ;  /* 0x0000000f1a1a7c23 */ /* 0x100fe2000800080e */
[--C-:B------:R-:W-:Y:S01]  /*4a80*/  FFMA R27, R27, UR15, -R14.reuse ;  /* 0x0000000f1b1b7c23 */ /* 0x100fe2000800080e */
[----:B------:R-:W-:Y:S01]  /*4a90*/  FSETP.GEU.AND P3, PT, R17, -126, PT ;  /* 0xc2fc00001100780b */ /* 0x000fe20003f6e000 */
[----:B-1----:R-:W-:-:S02]  /*4aa0*/  FFMA R22, R30, UR15, -R14 ;  /* 0x0000000f1e167c23 */ /* 0x002fc4000800080e */
[----:B------:R-:W-:Y:S02]  /*4ab0*/  FSETP.GEU.AND P4, PT, R26, -126, PT ;  /* 0xc2fc00001a00780b */ /* 0x000fe40003f8e000 */
[----:B------:R-:W-:-:S05]  /*4ac0*/  FSETP.GEU.AND P5, PT, R27, -126, PT ;  /* 0xc2fc00001b00780b */ /* 0x000fca0003fae000 */
[----:B------:R-:W-:-:S03]  /*4ad0*/  @!P2 FMUL R20, R20, 0.5 ;  /* 0x3f0000001414a820 */ /* 0x000fc60000400000 */
[----:B------:R-:W-:-:S03]  /*4ae0*/  @!P3 FMUL R17, R17, 0.5 ;  /* 0x3f0000001111b820 */ /* 0x000fc60000400000 */
[----:B------:R-:W1:Y:S01]  /*4af0*/  MUFU.EX2 R20, R20 ;  /* 0x0000001400147308 */ /* 0x000e620000000800 */
[----:B------:R-:W-:-:S07]  /*4b00*/  @!P4 FMUL R26, R26, 0.5 ;  /* 0x3f0000001a1ac820 */ /* 0x000fce0000400000 */
[----:B------:R-:W3:Y:S01]  /*4b10*/  MUFU.EX2 R17, R17 ;  /* 0x0000001100117308 */ /* 0x000ee20000000800 */
[----:B-12---:R-:W-:Y:S05]  /*4b20*/  @!P6 BRA `(.L_x_31) ;  /* 0x00000040001ce947 */ /* 0x006fea0003800000 */
.L_x_71:
[----:B------:R-:W-:Y:S05]  /*4b30*/  BSYNC B0 ;  /* 0x0000000000007941 */ /* 0x000fea0003800000 */
.L_x_30:
[----:B------:R-:W-:Y:S01]  /*4b40*/  FSETP.GEU.AND P6, PT, R22, -126, PT ;  /* 0xc2fc00001600780b */ /* 0x000fe20003fce000 */
[----:B------:R-:W-:Y:S01]  /*4b50*/  FMUL R23, R112, UR15 ;  /* 0x0000000f70177c20 */ /* 0x000fe20008400000 */
[----:B------:R-:W-:Y:S01]  /*4b60*/  @!P5 FMUL R27, R27, 0.5 ;  /* 0x3f0000001b1bd820 */ /* 0x000fe20000400000 */
[----:B------:R-:W2:Y:S01]  /*4b70*/  MUFU.EX2 R26, R26 ;  /* 0x0000001a001a7308 */ /* 0x000ea20000000800 */
[----:B---3--:R-:W-:Y:S01]  /*4b80*/  @!P3 FMUL R17, R17, R17 ;  /* 0x000000111111b220 */ /* 0x008fe20000400000 */
[--C-:B------:R-:W-:Y:S01]  /*4b90*/  FFMA R113, R24, UR15, -R23.reuse ;  /* 0x0000000f18717c23 */ /* 0x100fe20008000817 */
[----:B-1----:R-:W-:Y:S01]  /*4ba0*/  FFMA R21, R31, UR15, -R14 ;  /* 0x0000000f1f157c23 */ /* 0x002fe2000800080e */
[--C-:B------:R-:W-:Y:S01]  /*4bb0*/  FFMA R24, R25, UR15, -R23.reuse ;  /* 0x0000000f19187c23 */ /* 0x100fe20008000817 */
[--C-:B------:R-:W-:Y:S01]  /*4bc0*/  FFMA R28, R28, UR15, -R23.reuse ;  /* 0x0000000f1c1c7c23 */ /* 0x100fe20008000817 */
[--C-:B------:R-:W-:Y:S01]  /*4bd0*/  FFMA R29, R29, UR15, -R23.reuse ;  /* 0x0000000f1d1d7c23 */ /* 0x100fe20008000817 */
[----:B------:R-:W-:Y:S01]  /*4be0*/  FSETP.GEU.AND P3, PT, R113, -126, PT ;  /* 0xc2fc00007100780b */ /* 0x000fe20003f6e000 */
[----:B------:R-:W1:Y:S01]  /*4bf0*/  MUFU.EX2 R27, R27 ;  /* 0x0000001b001b7308 */ /* 0x000e620000000800 */
[----:B------:R-:W-:Y:S01]  /*4c00*/  @!P2 FMUL R20, R20, R20 ;  /* 0x000000141414a220 */ /* 0x000fe20000400000 */
[----:B------:R-:W-:Y:S01]  /*4c10*/  @!P6 FMUL R22, R22, 0.5 ;  /* 0x3f0000001616e820 */ /* 0x000fe20000400000 */
[----:B------:R-:W-:Y:S01]  /*4c20*/  FSETP.GEU.AND P2, PT, R21, -126, PT ;  /* 0xc2fc00001500780b */ /* 0x000fe20003f4e000 */
[----:B------:R-:W-:Y:S01]  /*4c30*/  FFMA R25, R33, UR15, -R23 ;  /* 0x0000000f21197c23 */ /* 0x000fe20008000817 */
[----:B------:R-:W-:Y:S01]  /*4c40*/  IMAD.U32 R118, RZ, RZ, UR14 ;  /* 0x0000000eff767e24 */ /* 0x000fe2000f8e00ff */
[----:B------:R-:W-:Y:S05]  /*4c50*/  WARPSYNC.ALL ;  /* 0x0000000000007948 */ /* 0x000fea0003800000 */
[----:B------:R-:W3:Y:S01]  /*4c60*/  MUFU.EX2 R22, R22 ;  /* 0x0000001600167308 */ /* 0x000ee20000000800 */
[----:B------:R-:W-:Y:S01]  /*4c70*/  @!P3 FMUL R113, R113, 0.5 ;  /* 0x3f0000007171b820 */ /* 0x000fe20000400000 */
[----:B--2---:R-:W-:Y:S01]  /*4c80*/  @!P4 FMUL R26, R26, R26 ;  /* 0x0000001a1a1ac220 */ /* 0x004fe20000400000 */
[----:B------:R-:W-:Y:S01]  /*4c90*/  FSETP.GEU.AND P4, PT, R24, -126, PT ;  /* 0xc2fc00001800780b */ /* 0x000fe20003f8e000 */
[----:B------:R-:W-:-:S02]  /*4ca0*/  IMAD R118, R11, 0x300, R118 ;  /* 0x000003000b767824 */ /* 0x000fc400078e0276 */
[----:B------:R-:W-:Y:S01]  /*4cb0*/  @!P2 FMUL R21, R21, 0.5 ;  /* 0x3f0000001515a820 */ /* 0x000fe20000400000 */
[----:B-1----:R-:W-:Y:S01]  /*4cc0*/  @!P5 FMUL R27, R27, R27 ;  /* 0x0000001b1b1bd220 */ /* 0x002fe20000400000 */
[----:B------:R-:W-:Y:S01]  /*4cd0*/  FSETP.GEU.AND P5, PT, R28, -126, PT ;  /* 0xc2fc00001c00780b */ /* 0x000fe20003fae000 */
[----:B------:R-:W1:Y:S01]  /*4ce0*/  MUFU.EX2 R113, R113 ;  /* 0x0000007100717308 */ /* 0x000e620000000800 */
[----:B------:R-:W-:Y:S02]  /*4cf0*/  IMAD.MOV.U32 R119, RZ, RZ, -0x3ffffff0 ;  /* 0xc0000010ff777424 */ /* 0x000fe400078e00ff */
[----:B------:R-:W-:Y:S01]  /*4d00*/  FFMA R18, R17, R18, R26 ;  /* 0x0000001211127223 */ /* 0x000fe2000000001a */
[----:B------:R-:W-:Y:S01]  /*4d10*/  R2UR UR6, R118 ;  /* 0x00000000760672ca */ /* 0x000fe200000e0000 */
[-C--:B------:R-:W-:Y:S01]  /*4d20*/  FMUL R104, R104, R20.reuse ;  /* 0x0000001468687220 */ /* 0x080fe20000400000 */
[-C--:B------:R-:W-:Y:S01]  /*4d30*/  FMUL R105, R105, R20.reuse ;  /* 0x0000001469697220 */ /* 0x080fe20000400000 */
[----:B------:R-:W-:Y:S01]  /*4d40*/  R2UR UR7, R119 ;  /* 0x00000000770772ca */ /* 0x000fe200000e0000 */
[----:B------:R-:W-:Y:S01]  /*4d50*/  FMUL R108, R108, R20 ;  /* 0x000000146c6c7220 */ /* 0x000fe20000400000 */
[----:B------:R-:W-:Y:S01]  /*4d60*/  @!P4 FMUL R24, R24, 0.5 ;  /* 0x3f0000001818c820 */ /* 0x000fe20000400000 */
[----:B---3--:R-:W-:Y:S01]  /*4d70*/  @!P6 FMUL R22, R22, R22 ;  /* 0x000000161616e220 */ /* 0x008fe20000400000 */
[----:B------:R-:W-:Y:S01]  /*4d80*/  FSETP.GEU.AND P6, PT, R29, -126, PT ;  /* 0xc2fc00001d00780b */ /* 0x000fe20003fce000 */
[----:B------:R-:W2:Y:S01]  /*4d90*/  MUFU.EX2 R21, R21 ;  /* 0x0000001500157308 */ /* 0x000ea20000000800 */
[----:B------:R-:W-:Y:S01]  /*4da0*/  @!P5 FMUL R28, R28, 0.5 ;  /* 0x3f0000001c1cd820 */ /* 0x000fe20000400000 */
[-C--:B------:R-:W-:Y:S01]  /*4db0*/  FMUL R109, R109, R20.reuse ;  /* 0x000000146d6d7220 */ /* 0x080fe20000400000 */
[-C--:B------:R-:W-:Y:S01]  /*4dc0*/  FMUL R106, R106, R17.reuse ;  /* 0x000000116a6a7220 */ /* 0x080fe20000400000 */
[-C--:B------:R-:W-:Y:S01]  /*4dd0*/  FMUL R107, R107, R17.reuse ;  /* 0x000000116b6b7220 */ /* 0x080fe20000400000 */
[----:B------:R-:W-:Y:S01]  /*4de0*/  FMUL R110, R110, R17 ;  /* 0x000000116e6e7220 */ /* 0x000fe20000400000 */
[----:B-1----:R-:W-:Y:S01]  /*4df0*/  @!P3 FMUL R113, R113, R113 ;  /* 0x000000717171b220 */ /* 0x002fe20000400000 */
[----:B------:R-:W-:Y:S01]  /*4e00*/  FSETP.GEU.AND P3, PT, R25, -126, PT ;  /* 0xc2fc00001900780b */ /* 0x000fe20003f6e000 */
[----:B------:R-:W1:Y:S01]  /*4e10*/  MUFU.EX2 R24, R24 ;  /* 0x0000001800187308 */ /* 0x000e620000000800 */
[----:B------:R-:W-:Y:S01]  /*4e20*/  FMUL R111, R111, R17 ;  /* 0x000000116f6f7220 */ /* 0x000fe20000400000 */
[----:B------:R-:W-:Y:S01]  /*4e30*/  FFMA R19, R20, R19, R113 ;  /* 0x0000001314137223 */ /* 0x000fe20000000071 */
[--C-:B------:R-:W-:Y:S01]  /*4e40*/  FFMA R114, R34, UR15, -R14.reuse ;  /* 0x0000000f22727c23 */ /* 0x100fe2000800080e */
[----:B------:R-:W-:Y:S01]  /*4e50*/  @!P6 FMUL R29, R29, 0.5 ;  /* 0x3f0000001d1de820 */ /* 0x000fe20000400000 */
[--C-:B------:R-:W-:Y:S01]  /*4e60*/  FFMA R34, R36, UR15, -R23.reuse ;  /* 0x0000000f24227c23 */ /* 0x100fe20008000817 */
[--C-:B------:R-:W-:Y:S01]  /*4e70*/  FFMA R36, R40, UR15, -R23.reuse ;  /* 0x0000000f28247c23 */ /* 0x100fe20008000817 */
[----:B------:R-:W-:Y:S01]  /*4e80*/  FFMA R40, R46, UR15, -R14 ;  /* 0x0000000f2e287c23 */ /* 0x000fe2000800080e */
[----:B------:R-:W3:Y:S01]  /*4e90*/  MUFU.EX2 R112, R28 ;  /* 0x0000001c00707308 */ /* 0x000ee20000000800 */
[----:B--2---:R-:W-:Y:S01]  /*4ea0*/  @!P2 FMUL R21, R21, R21 ;  /* 0x000000151515a220 */ /* 0x004fe20000400000 */
[----:B------:R-:W-:Y:S01]  /*4eb0*/  IADD3 R46, R118, 0x100, RZ ;  /* 0x00000100762e7810 */ /* 0x000fe20007ffe0ff */
[-C--:B------:R-:W-:Y:S01]  /*4ec0*/  FMUL R96, R96, R20.reuse ;  /* 0x0000001460607220 */ /* 0x080fe20000400000 */
[----:B------:R-:W-:Y:S01]  /*4ed0*/  @!P3 FMUL R25, R25, 0.5 ;  /* 0x3f0000001919b820 */ /* 0x000fe20000400000 */
[-C--:B------:R-:W-:Y:S01]  /*4ee0*/  FMUL R97, R97, R20.reuse ;  /* 0x0000001461617220 */ /* 0x080fe20000400000 */
[----:B------:R-:W-:Y:S01]  /*4ef0*/  R2UR UR10, R46 ;  /* 0x000000002e0a72ca */ /* 0x000fe200000e0000 */
[----:B------:R-:W-:Y:S01]  /*4f00*/  FMUL R100, R100, R20 ;  /* 0x0000001464647220 */ /* 0x000fe20000400000 */
[----:B------:R2:W4:Y:S01]  /*4f10*/  MUFU.EX2 R33, R29 ;  /* 0x0000001d00217308 */ /* 0x0005220000000800 */
[----:B-1----:R-:W-:Y:S01]  /*4f20*/  @!P4 FMUL R24, R24, R24 ;  /* 0x000000181818c220 */ /* 0x002fe20000400000 */
[----:B------:R-:W-:Y:S01]  /*4f30*/  FMUL R101, R101, R20 ;  /* 0x0000001465657220 */ /* 0x000fe20000400000 */
[-C--:B------:R-:W-:Y:S01]  /*4f40*/  FMUL R98, R98, R17.reuse ;  /* 0x0000001162627220 */ /* 0x080fe20000400000 */
[----:B------:R-:W-:Y:S01]  /*4f50*/  FMUL R99, R99, R17 ;  /* 0x0000001163637220 */ /* 0x000fe20000400000 */
[----:B------:R-:W-:Y:S01]  /*4f60*/  FADD R19, R19, R24 ;  /* 0x0000001813137221 */ /* 0x000fe20000000000 */
[----:B------:R-:W-:Y:S01]  /*4f70*/  F2FP.F16.F32.PACK_AB R24, R24, R113 ;  /* 0x000000711818723e */ /* 0x000fe200000000ff */
[-C--:B------:R-:W-:Y:S01]  /*4f80*/  FMUL R102, R102, R17.reuse ;  /* 0x0000001166667220 */ /* 0x080fe20000400000 */
[----:B------:R1:W5:Y:S01]  /*4f90*/  MUFU.EX2 R28, R25 ;  /* 0x00000019001c7308 */ /* 0x0003620000000800 */
[----:B--2---:R-:W-:Y:S01]  /*4fa0*/  FFMA R29, R41, UR15, -R23 ;  /* 0x0000000f291d7c23 */ /* 0x004fe20008000817 */
[--C-:B------:R-:W-:Y:S01]  /*4fb0*/  FFMA R41, R47, UR15, -R14.reuse ;  /* 0x0000000f2f297c23 */ /* 0x100fe2000800080e */
[----:B------:R-:W-:Y:S01]  /*4fc0*/  MOV R47, 0xc0000010 ;  /* 0xc0000010002f7802 */ /* 0x000fe20000000f00 */
[----:B---3--:R-:W-:Y:S01]  /*4fd0*/  @!P5 FMUL R112, R112, R112 ;  /* 0x000000707070d220 */ /* 0x008fe20000400000 */
[----:B------:R-:W-:Y:S01]  /*4fe0*/  FMUL R103, R103, R17 ;  /* 0x0000001167677220 */ /* 0x000fe20000400000 */
[--C-:B------:R-:W-:Y:S01]  /*4ff0*/  FFMA R38, R38, UR15, -R14.reuse ;  /* 0x0000000f26267c23 */ /* 0x100fe2000800080e */
[----:B------:R-:W-:Y:S01]  /*5000*/  R2UR UR11, R47 ;  /* 0x000000002f0b72ca */ /* 0x000fe200000e0000 */
[----:B------:R-:W-:Y:S01]  /*5010*/  FADD R47, R18, R27 ;  /* 0x0000001b122f7221 */ /* 0x000fe20000000000 */
[----:B----4-:R-:W-:Y:S01]  /*5020*/  @!P6 FMUL R33, R33, R33 ;  /* 0x000000212121e220 */ /* 0x010fe20000400000 */
[----:B-1----:R-:W-:Y:S01]  /*5030*/  F2FP.F16.F32.PACK_AB R25, R27, R26 ;  /* 0x0000001a1b19723e */ /* 0x002fe200000000ff */
[--C-:B------:R-:W-:Y:S01]  /*5040*/  FFMA R32, R32, UR15, -R23.reuse ;  /* 0x0000000f20207c23 */ /* 0x100fe20008000817 */
[----:B------:R-:W-:Y:S01]  /*5050*/  F2FP.F16.F32.PACK_AB R27, R21, R22 ;  /* 0x00000016151b723e */ /* 0x000fe200000000ff */
[--C-:B------:R-:W-:Y:S01]  /*5060*/  FFMA R30, R42, UR15, -R14.reuse ;  /* 0x0000000f2a1e7c23 */ /* 0x100fe2000800080e */
[----:B------:R-:W-:Y:S01]  /*5070*/  F2FP.F16.F32.PACK_AB R26, R33, R112 ;  /* 0x00000070211a723e */ /* 0x000fe200000000ff */
[--C-:B------:R-:W-:Y:S01]  /*5080*/  FFMA R42, R49, UR15, -R23.reuse ;  /* 0x0000000f312a7c23 */ /* 0x100fe20008000817 */
[----:B------:R-:W-:Y:S01]  /*5090*/  FSETP.GEU.AND P4, PT, R114, -126, PT ;  /* 0xc2fc00007200780b */ /* 0x000fe20003f8e000 */
[----:B-----5:R-:W-:Y:S01]  /*50a0*/  @!P3 FMUL R28, R28, R28 ;  /* 0x0000001c1c1cb220 */ /* 0x020fe20000400000 */
[----:B------:R-:W-:Y:S01]  /*50b0*/  WARPGROUP.ARRIVE ;  /* 0x00000000000079c5 */ /* 0x000fe20000000000 */
[----:B------:R-:W-:Y:S01]  /*50c0*/  FSETP.GEU.AND P3, PT, R38, -126, PT ;  /* 0xc2fc00002600780b */ /* 0x000fe20003f6e000 */
[-C--:B------:R-:W-:Y:S01]  /*50d0*/  FMUL R88, R88, R20.reuse ;  /* 0x0000001458587220 */ /* 0x080fe20000400000 */
[----:B------:R-:W-:Y:S01]  /*50e0*/  FSETP.GEU.AND P2, PT, R32, -126, PT ;  /* 0xc2fc00002000780b */ /* 0x000fe20003f4e000 */
[-C--:B------:R-:W-:Y:S01]  /*50f0*/  FMUL R89, R89, R20.reuse ;  /* 0x0000001459597220 */ /* 0x080fe20000400000 */
[----:B------:R-:W-:Y:S01]  /*5100*/  MOV R49, 0xc0000010 ;  /* 0xc000001000317802 */ /* 0x000fe20000000f00 */
[----:B------:R-:W-:Y:S01]  /*5110*/  HGMMA.64x16x16.F32 R104, R24, gdesc[UR4].tnspB, R104, gsb0 ;  /* 0x4020000418687df0 */ /* 0x000fe20008000868 */
[-C--:B------:R-:W-:Y:S01]  /*5120*/  FMUL R92, R92, R20.reuse ;  /* 0x000000145c5c7220 */ /* 0x080fe20000400000 */
[----:B------:R-:W-:Y:S01]  /*5130*/  FMUL R93, R93, R20 ;  /* 0x000000145d5d7220 */ /* 0x000fe20000400000 */
[----:B------:R-:W-:Y:S01]  /*5140*/  R2UR UR19, R49 ;  /* 0x00000000311372ca */ /* 0x000fe200000e0000 */
[-C--:B------:R-:W-:Y:S01]  /*5150*/  FMUL R90, R90, R17.reuse ;  /* 0x000000115a5a7220 */ /* 0x080fe20000400000 */
[-C--:B------:R-:W-:Y:S01]  /*5160*/  FMUL R91, R91, R17.reuse ;  /* 0x000000115b5b7220 */ /* 0x080fe20000400000 */
[-C--:B------:R-:W-:Y:S01]  /*5170*/  FMUL R94, R94, R17.reuse ;  /* 0x000000115e5e7220 */ /* 0x080fe20000400000 */
[----:B------:R-:W-:Y:S01]  /*5180*/  FMUL R95, R95, R17 ;  /* 0x000000115f5f7220 */ /* 0x000fe20000400000 */
[----:B------:R-:W-:Y:S01]  /*5190*/  @!P3 FMUL R38, R38, 0.5 ;  /* 0x3f0000002626b820 */ /* 0x000fe20000400000 */
[----:B------:R-:W-:Y:S01]  /*51a0*/  @!P4 FMUL R114, R114, 0.5 ;  /* 0x3f0000007272c820 */ /* 0x000fe20000400000 */
[----:B------:R-:W-:Y:S01]  /*51b0*/  @!P2 FMUL R32, R32, 0.5 ;  /* 0x3f0000002020a820 */ /* 0x000fe20000400000 */
[----:B------:R-:W-:Y:S01]  /*51c0*/  FFMA R31, R35, UR15, -R14 ;  /* 0x0000000f231f7c23 */ /* 0x000fe2000800080e */
[----:B------:R1:W2:Y:S01]  /*51d0*/  MUFU.EX2 R117, R38 ;  /* 0x0000002600757308 */ /* 0x0002a20000000800 */
[--C-:B------:R-:W-:Y:S01]  /*51e0*/  FFMA R37, R37, UR15, -R23.reuse ;  /* 0x0000000f25257c23 */ /* 0x100fe20008000817 */
[----:B------:R-:W-:Y:S01]  /*51f0*/  FSETP.GEU.AND P6, PT, R34, -126, PT ;  /* 0xc2fc00002200780b */ /* 0x000fe20003fce000 */
[----:B------:R-:W-:Y:S01]  /*5200*/  FADD R18, R47, R22 ;  /* 0x000000162f127221 */ /* 0x000fe20000000000 */
[----:B------:R-:W-:Y:S01]  /*5210*/  FSETP.GEU.AND P5, PT, R31, -126, PT ;  /* 0xc2fc00001f00780b */ /* 0x000fe20003fae000 */
[----:B------:R-:W-:Y:S01]  /*5220*/  FADD R20, R19, R112 ;  /* 0x0000007013147221 */ /* 0x000fe20000000000 */
[----:B------:R-:W-:Y:S01]  /*5230*/  MOV R19, 0xc0000010 ;  /* 0xc000001000137802 */ /* 0x000fe20000000f00 */
[--C-:B------:R-:W-:Y:S01]  /*5240*/  FFMA R35, R44, UR15, -R23.reuse ;  /* 0x0000000f2c237c23 */ /* 0x100fe20008000817 */
[----:B------:R-:W3:Y:S01]  /*5250*/  MUFU.EX2 R114, R114 ;  /* 0x0000007200727308 */ /* 0x000ee20000000800 */
[--C-:B-1----:R-:W-:Y:S01]  /*5260*/  FFMA R38, R45, UR15, -R23.reuse ;  /* 0x0000000f2d267c23 */ /* 0x102fe20008000817 */
[--C-:B------:R-:W-:Y:S01]  /*5270*/  FFMA R45, R48, UR15, -R23.reuse ;  /* 0x0000000f302d7c23 */ /* 0x100fe20008000817 */
[----:B------:R-:W-:Y:S01]  /*5280*/  IADD3 R48, R118, 0x200, RZ ;  /* 0x0000020076307810 */ /* 0x000fe20007ffe0ff */
[--C-:B------:R-:W-:Y:S01]  /*5290*/  FFMA R44, R50, UR15, -R14.reuse ;  /* 0x0000000f322c7c23 */ /* 0x100fe2000800080e */
[----:B------:R-:W-:Y:S01]  /*52a0*/  R2UR UR7, R19 ;  /* 0x00000000130772ca */ /* 0x000fe200000e0000 */
[--C-:B------:R-:W-:Y:S01]  /*52b0*/  FFMA R52, R52, UR15, -R23.reuse ;  /* 0x0000000f34347c23 */ /* 0x100fe20008000817 */
[----:B------:R-:W-:Y:S01]  /*52c0*/  R2UR UR18, R48 ;  /* 0x00000000301272ca */ /* 0x000fe200000e0000 */
[----:B------:R1:W4:Y:S01]  /*52d0*/  MUFU.EX2 R115, R32 ;  /* 0x0000002000737308 */ /* 0x0003220000000800 */
[----:B------:R-:W-:Y:S01]  /*52e0*/  @!P5 FMUL R31, R31, 0.5 ;  /* 0x3f0000001f1fd820 */ /* 0x000fe20000400000 */
[----:B------:R-:W-:Y:S01]  /*52f0*/  @!P6 FMUL R34, R34, 0.5 ;  /* 0x3f0000002222e820 */ /* 0x000fe20000400000 */
[----:B------:R-:W-:Y:S01]  /*5300*/  MOV R19, 0xc0000010 ;  /* 0xc000001000137802 */ /* 0x000fe20000000f00 */
[----:B--2---:R-:W-:Y:S01]  /*5310*/  @!P3 FMUL R117, R117, R117 ;  /* 0x000000757575b220 */ /* 0x004fe20000400000 */
[--C-:B------:R-:W-:Y:S01]  /*5320*/  FFMA R53, R53, UR15, -R23.reuse ;  /* 0x0000000f35357c23 */ /* 0x100fe20008000817 */
[--C-:B------:R-:W-:Y:S01]  /*5330*/  FFMA R54, R54, UR15, -R14.reuse ;  /* 0x0000000f36367c23 */ /* 0x100fe2000800080e */
[--C-:B------:R-:W-:Y:S01]  /*5340*/  FFMA R55, R55, UR15, -R14.reuse ;  /* 0x0000000f37377c23 */ /* 0x100fe2000800080e */
[----:B------:R-:W2:Y:S01]  /*5350*/  MUFU.EX2 R31, R31 ;  /* 0x0000001f001f7308 */ /* 0x000ea20000000800 */
[----:B-1----:R-:W-:Y:S01]  /*5360*/  FFMA R32, R39, UR15, -R14 ;  /* 0x0000000f27207c23 */ /* 0x002fe2000800080e */
[----:B---3--:R-:W-:Y:S01]  /*5370*/  @!P4 FMUL R114, R114, R114 ;  /* 0x000000727272c220 */ /* 0x008fe20000400000 */
[--C-:B------:R-:W-:Y:S01]  /*5380*/  FFMA R56, R56, UR15, -R23.reuse ;  /* 0x0000000f38387c23 */ /* 0x100fe20008000817 */
[--C-:B------:R-:W-:Y:S01]  /*5390*/  FFMA R57, R57, UR15, -R23.reuse ;  /* 0x0000000f39397c23 */ /* 0x100fe20008000817 */
[----:B------:R-:W-:Y:S01]  /*53a0*/  FFMA R60, R60, UR15, -R23 ;  /* 0x0000000f3c3c7c23 */ /* 0x000fe20008000817 */
[----:B------:R-:W-:-:S02]  /*53b0*/  WARPGROUP.DEPBAR.LE gsb0, 0x0 ;  /* 0x00008000000079c5 */ /* 0x000fc40000010000 */
[----:B------:R-:W-:Y:S01]  /*53c0*/  WARPGROUP.ARRIVE ;  /* 0x00000000000079c5 */ /* 0x000fe20000000000 */
[----:B------:R-:W-:Y:S01]  /*53d0*/  FSETP.GEU.AND P4, PT, R32, -126, PT ;  /* 0xc2fc00002000780b */ /* 0x000fe20003f8e000 */
[----:B----4-:R-:W-:Y:S01]  /*53e0*/  @!P2 FMUL R115, R115, R115 ;  /* 0x000000737373a220 */ /* 0x010fe20000400000 */
[----:B------:R-:W-:Y:S01]  /*53f0*/  FSETP.GEU.AND P2, PT, R37, -126, PT ;  /* 0xc2fc00002500780b */ /* 0x000fe20003f4e000 */
[----:B------:R-:W1:Y:S01]  /*5400*/  MUFU.EX2 R34, R34 ;  /* 0x0000002200227308 */ /* 0x000e620000000800 */
[--C-:B------:R-:W-:Y:S01]  /*5410*/  FFMA R61, R61, UR15, -R23.reuse ;  /* 0x0000000f3d3d7c23 */ /* 0x100fe20008000817 */
[----:B------:R-:W-:Y:S01]  /*5420*/  HGMMA.64x16x16.F32 R96, R24, gdesc[UR8].tnspB, R96, gsb0 ;  /* 0x4020000818607df0 */ /* 0x000fe20008000860 */
[--C-:B------:R-:W-:Y:S01]  /*5430*/  FFMA R59, R59, UR15, -R14.reuse ;  /* 0x0000000f3b3b7c23 */ /* 0x100fe2000800080e */
[--C-:B------:R-:W-:Y:S01]  /*5440*/  FFMA R64, R64, UR15, -R23.reuse ;  /* 0x0000000f40407c23 */ /* 0x100fe20008000817 */
[----:B--2---:R-:W-:Y:S01]  /*5450*/  @!P5 FMUL R31, R31, R31 ;  /* 0x0000001f1f1fd220 */ /* 0x004fe20000400000 */
[----:B------:R-:W-:Y:S01]  /*5460*/  FSETP.GEU.AND P5, PT, R36, -126, PT ;  /* 0xc2fc00002400780b */ /* 0x000fe20003fae000 */
[--C-:B------:R-:W-:Y:S01]  /*5470*/  FFMA R65, R65, UR15, -R23.reuse ;  /* 0x0000000f41417c23 */ /* 0x100fe20008000817 */
[--C-:B------:R-:W-:Y:S01]  /*5480*/  FFMA R66, R66, UR15, -R14.reuse ;  /* 0x0000000f42427c23 */ /* 0x100fe2000800080e */
[--C-:B------:R-:W-:Y:S01]  /*5490*/  FFMA R68, R68, UR15, -R23.reuse ;  /* 0x0000000f44447c23 */ /* 0x100fe20008000817 */
[----:B------:R-:W-:Y:S01]  /*54a0*/  @!P4 FMUL R32, R32, 0.5 ;  /* 0x3f0000002020c820 */ /* 0x000fe20000400000 */
[--C-:B------:R-:W-:Y:S01]  /*54b0*/  FFMA R69, R69, UR15, -R23.reuse ;  /* 0x0000000f45457c23 */ /* 0x100fe20008000817 */
[----:B------:R-:W-:Y:S01]  /*54c0*/  @!P2 FMUL R37, R37, 0.5 ;  /* 0x3f0000002525a820 */ /* 0x000fe20000400000 */
[--C-:B------:R-:W-:Y:S01]  /*54d0*/  FFMA R70, R70, UR15, -R14.reuse ;  /* 0x0000000f46467c23 */ /* 0x100fe2000800080e */
[--C-:B------:R-:W-:Y:S01]  /*54e0*/  FFMA R71, R71, UR15, -R14.reuse ;  /* 0x0000000f47477c23 */ /* 0x100fe2000800080e */
[--C-:B------:R-:W-:Y:S01]  /*54f0*/  FFMA R72, R72, UR15, -R23.reuse ;  /* 0x0000000f48487c23 */ /* 0x100fe20008000817 */
[----:B------:R2:W3:Y:S01]  /*5500*/  MUFU.EX2 R39, R37 ;  /* 0x0000002500277308 */ /* 0x0004e20000000800 */
[----:B-1----:R-:W-:Y:S01]  /*5510*/  @!P6 FMUL R34, R34, R34 ;  /* 0x000000222222e220 */ /* 0x002fe20000400000 */
[----:B------:R-:W-:Y:S01]  /*5520*/  FSETP.GEU.AND P6, PT, R29, -126, PT ;  /* 0xc2fc00001d00780b */ /* 0x000fe20003fce000 */
[----:B------:R-:W-:Y:S01]  /*5530*/  @!P5 FMUL R36, R36, 0.5 ;  /* 0x3f0000002424d820 */ /* 0x000fe20000400000 */
[--C-:B------:R-:W-:Y:S01]  /*5540*/  FFMA R73, R73, UR15, -R23.reuse ;  /* 0x0000000f49497c23 */ /* 0x100fe20008000817 */
[--C-:B------:R-:W-:Y:S01]  /*5550*/  FFMA R74, R74, UR15, -R14.reuse ;  /* 0x0000000f4a4a7c23 */ /* 0x100fe2000800080e */
[--C-:B------:R-:W-:Y:S01]  /*5560*/  FFMA R76, R76, UR15, -R23.reuse ;  /* 0x0000000f4c4c7c23 */ /* 0x100fe20008000817 */
[--C-:B------:R-:W-:Y:S01]  /*5570*/  FFMA R77, R77, UR15, -R23.reuse ;  /* 0x0000000f4d4d7c23 */ /* 0x100fe20008000817 */
[----:B------:R-:W1:Y:S01]  /*5580*/  MUFU.EX2 R32, R32 ;  /* 0x0000002000207308 */ /* 0x000e620000000800 */
[--C-:B--2---:R-:W-:Y:S01]  /*5590*/  FFMA R37, R43, UR15, -R14.reuse ;  /* 0x0000000f2b257c23 */ /* 0x104fe2000800080e */
[--C-:B------:R-:W-:Y:S01]  /*55a0*/  FFMA R43, R51, UR15, -R14.reuse ;  /* 0x0000000f332b7c23 */ /* 0x100fe2000800080e */
[--C-:B------:R-:W-:Y:S01]  /*55b0*/  FFMA R75, R75, UR15, -R14.reuse ;  /* 0x0000000f4b4b7c23 */ /* 0x100fe2000800080e */
[--C-:B------:R-:W-:Y:S01]  /*55c0*/  FFMA R79, R79, UR15, -R14.reuse ;  /* 0x0000000f4f4f7c23 */ /* 0x100fe2000800080e */
[--C-:B------:R-:W-:Y:S01]  /*55d0*/  FFMA R80, R80, UR15, -R23.reuse ;  /* 0x0000000f50507c23 */ /* 0x100fe20008000817 */
[----:B------:R-:W-:Y:S01]  /*55e0*/  FSETP.GEU.AND P3, PT, R37, -126, PT ;  /* 0xc2fc00002500780b */ /* 0x000fe20003f6e000 */
[----:B------:R-:W-:Y:S01]  /*55f0*/  @!P6 FMUL R29, R29, 0.5 ;  /* 0x3f0000001d1de820 */ /* 0x000fe20000400000 */
[----:B------:R-:W2:Y:S01]  /*5600*/  MUFU.EX2 R36, R36 ;  /* 0x0000002400247308 */ /* 0x000ea20000000800 */
[----:B---3--:R-:W-:Y:S01]  /*5610*/  @!P2 FMUL R39, R39, R39 ;  /* 0x000000272727a220 */ /* 0x008fe20000400000 */
[----:B------:R-:W-:Y:S01]  /*5620*/  FSETP.GEU.AND P2, PT, R30, -126, PT ;  /* 0xc2fc00001e00780b */ /* 0x000fe20003f4e000 */
[--C-:B------:R-:W-:Y:S01]  /*5630*/  FFMA R81, R81, UR15, -R23.reuse ;  /* 0x0000000f51517c23 */ /* 0x100fe20008000817 */
[--C-:B------:R-:W-:Y:S01]  /*5640*/  FFMA R82, R82, UR15, -R14.reuse ;  /* 0x0000000f52527c23 */ /* 0x100fe2000800080e */
[--C-:B------:R-:W-:Y:S01]  /*5650*/  FFMA R83, R83, UR15, -R14.reuse ;  /* 0x0000000f53537c23 */ /* 0x100fe2000800080e */
[----:B------:R-:W-:Y:S01]  /*5660*/  FFMA R86, R86, UR15, -R14 ;  /* 0x0000000f56567c23 */ /* 0x000fe2000800080e */
[----:B------:R-:W-:Y:S01]  /*5670*/  FFMA R84, R84, UR15, -R23 ;  /* 0x0000000f54547c23 */ /* 0x000fe20008000817 */
[----:B------:R-:W3:Y:S01]  /*5680*/  MUFU.EX2 R29, R29 ;  /* 0x0000001d001d7308 */ /* 0x000ee20000000800 */
[----:B-1----:R-:W-:Y:S01]  /*5690*/  @!P4 FMUL R32, R32, R32 ;  /* 0x000000202020c220 */ /* 0x002fe20000400000 */
[----:B------:R-:W-:Y:S01]  /*56a0*/  FSETP.GEU.AND P4, PT, R35, -126, PT ;  /* 0xc2fc00002300780b */ /* 0x000fe20003f8e000 */
[----:B------:R-:W-:Y:S01]  /*56b0*/  @!P3 FMUL R37, R37, 0.5 ;  /* 0x3f0000002525b820 */ /* 0x000fe20000400000 */
[----:B------:R-:W-:-:S02]  /*56c0*/  WARPGROUP.DEPBAR.LE gsb0, 0x0 ;  /* 0x00008000000079c5 */ /* 0x000fc40000010000 */
[----:B------:R-:W-:Y:S01]  /*56d0*/  WARPGROUP.ARRIVE ;  /* 0x00000000000079c5 */ /* 0x000fe20000000000 */
[----:B------:R-:W-:Y:S01]  /*56e0*/  @!P2 FMUL R30, R30, 0.5 ;  /* 0x3f0000001e1ea820 */ /* 0x000fe20000400000 */
[----:B------:R-:W-:Y:S01]  /*56f0*/  FFMA R23, R85, UR15, -R23 ;  /* 0x0000000f55177c23 */ /* 0x000fe20008000817 */
[----:B--2---:R-:W-:Y:S01]  /*5700*/  @!P5 FMUL R36, R36, R36 ;  /* 0x000000242424d220 */ /* 0x004fe20000400000 */
[----:B------:R-:W-:Y:S01]  /*5710*/  FSETP.GEU.AND P5, PT, R38, -126, PT ;  /* 0xc2fc00002600780b */ /* 0x000fe20003fae000 */
[----:B------:R-:W1:Y:S01]  /*5720*/  MUFU.EX2 R37, R37 ;  /* 0x0000002500257308 */ /* 0x000e620000000800 */
[----:B------:R-:W-:Y:S01]  /*5730*/  HGMMA.64x16x16.F32 R88, R24, gdesc[UR16].tnspB, R88, gsb0 ;  /* 0x4020001018587df0 */ /* 0x000fe20008000858 */
[----:B------:R-:W-:Y:S01]  /*5740*/  R2UR UR19, R19 ;  /* 0x00000000131372ca */ /* 0x000fe200000e0000 */
[----:B------:R-:W-:Y:S02]  /*5750*/  VIADD R10, R10, 0x1 ;  /* 0x000000010a0a7836 */ /* 0x000fe40000000000 */
[----:B------:R-:W-:Y:S01]  /*5760*/  @!P4 FMUL R35, R35, 0.5 ;  /* 0x3f0000002323c820 */ /* 0x000fe20000400000 */
[----:B------:R-:W-:Y:S01]  /*5770*/  MOV R119, 0xc0000010 ;  /* 0xc000001000777802 */ /* 0x000fe20000000f00 */
[----:B---3--:R-:W-:Y:S01]  /*5780*/  @!P6 FMUL R29, R29, R29 ;  /* 0x0000001d1d1de220 */ /* 0x008fe20000400000 */
[----:B------:R-:W-:Y:S01]  /*5790*/  FSETP.GEU.AND P6, PT, R40, -126, PT ;  /* 0xc2fc00002800780b */ /* 0x000fe20003fce000 */
[----:B------:R-:W2:Y:S03]  /*57a0*/  MUFU.EX2 R30, R30 ;  /* 0x0000001e001e7308 */ /* 0x000ea60000000800 */
[----:B------:R-:W-:-:S05]  /*57b0*/  @!P5 FMUL R38, R38, 0.5 ;  /* 0x3f0000002626d820 */ /* 0x000fca0000400000 */
[----:B------:R-:W3:Y:S01]  /*57c0*/  MUFU.EX2 R35, R35 ;  /* 0x0000002300237308 */ /* 0x000ee20000000800 */
[----:B-1----:R-:W-:Y:S01]  /*57d0*/  @!P3 FMUL R37, R37, R37 ;  /* 0x000000252525b220 */ /* 0x002fe20000400000 */
[----:B------:R-:W-:Y:S02]  /*57e0*/  FSETP.GEU.AND P3, PT, R45, -126, PT ;  /* 0xc2fc00002d00780b */ /* 0x000fe40003f6e000 */
[----:B------:R-:W-:-:S04]  /*57f0*/  @!P6 FMUL R40, R40, 0.5 ;  /* 0x3f0000002828e820 */ /* 0x000fc80000400000 */
[----:B------:R-:W1:Y:S01]  /*5800*/  MUFU.EX2 R38, R38 ;  /* 0x0000002600267308 */ /* 0x000e620000000800 */
[----:B--2---:R-:W-:Y:S01]  /*5810*/  @!P2 FMUL R30, R30, R30 ;  /* 0x0000001e1e1ea220 */ /* 0x004fe20000400000 */
[----:B------:R-:W-:-:S05]  /*5820*/  FSETP.GEU.AND P2, PT, R41, -126, PT ;  /* 0xc2fc00002900780b */ /* 0x000fca0003f4e000 */
[----:B------:R-:W-:Y:S01]  /*5830*/  @!P3 FMUL R45, R45, 0.5 ;  /* 0x3f0000002d2db820 */ /* 0x000fe20000400000 */
[----:B------:R-:W2:Y:S01]  /*5840*/  MUFU.EX2 R40, R40 ;  /* 0x0000002800287308 */ /* 0x000ea20000000800 */
[----:B---3--:R-:W-:Y:S01]  /*5850*/  @!P4 FMUL R35, R35, R35 ;  /* 0x000000232323c220 */ /* 0x008fe20000400000 */
[----:B------:R-:W-:-:S05]  /*5860*/  FSETP.GEU.AND P4, PT, R42, -126, PT ;  /* 0xc2fc00002a00780b */ /* 0x000fca0003f8e000 */
[----:B------:R-:W-:Y:S01]  /*5870*/  @!P2 FMUL R41, R41, 0.5 ;  /* 0x3f0000002929a820 */ /* 0x000fe20000400000 */
[----:B------:R-:W-:Y:S01]  /*5880*/  MUFU.EX2 R45, R45 ;  /* 0x0000002d002d7308 */ /* 0x000fe20000000800 */
[----:B-1----:R-:W-:Y:S01]  /*5890*/  @!P5 FMUL R38, R38, R38 ;  /* 0x000000262626d220 */ /* 0x002fe20000400000 */
[----:B------:R-:W-:Y:S01]  /*58a0*/  FSETP.GEU.AND P5, PT, R44, -126, PT ;  /* 0xc2fc00002c00780b */ /* 0x000fe20003fae000 */
[----:B------:R-:W-:Y:S02]  /*58b0*/  WARPGROUP.DEPBAR.LE gsb0, 0x0 ;  /* 0x00008000000079c5 */ /* 0x000fe40000010000 */
[----:B------:R-:W-:Y:S01]  /*58c0*/  FADD R25, R18, R21 ;  /* 0x0000001512197221 */ /* 0x000fe20000000000 */
[----:B------:R-:W-:Y:S02]  /*58d0*/  VIADD R18, R118, 0x20 ;  /* 0x0000002076127836 */ /* 0x000fe40000000000 */
[----:B------:R-:W-:Y:S01]  /*58e0*/  FADD R24, R20, R33 ;  /* 0x0000002114187221 */ /* 0x000fe20000000000 */
[----:B------:R-:W-:Y:S01]  /*58f0*/  F2FP.F16.F32.PACK_AB R26, R39, R34 ;  /* 0x00000022271a723e */ /* 0x000fe200000000ff */
[----:B------:R-:W1:Y:S01]  /*5900*/  MUFU.EX2 R41, R41 ;  /* 0x0000002900297308 */ /* 0x000e620000000800 */
[----:B------:R-:W-:Y:S01]  /*5910*/  F2FP.F16.F32.PACK_AB R27, R32, R117 ;  /* 0x00000075201b723e */ /* 0x000fe200000000ff */
[----:B------:R-:W-:Y:S01]  /*5920*/  FADD R19, R24, R115 ;  /* 0x0000007318137221 */ /* 0x000fe20000000000 */
[----:B------:R-:W-:Y:S01]  /*5930*/  R2UR UR6, R18 ;  /* 0x00000000120672ca */ /* 0x000fe200000e0000 */
[----:B------:R-:W-:Y:S01]  /*5940*/  VIADD R18, R118, 0x220 ;  /* 0x0000022076127836 */ /* 0x000fe20000000000 */
[----:B------:R-:W-:Y:S01]  /*5950*/  F2FP.F16.F32.PACK_AB R24, R28, R115 ;  /* 0x000000731c18723e */ /* 0x000fe200000000ff */
[----:B------:R-:W-:Y:S01]  /*5960*/  FADD R19, R19, R28 ;  /* 0x0000001c13137221 */ /* 0x000fe20000000000 */
[----:B------:R-:W-:Y:S01]  /*5970*/  IADD3 R20, R118, 0x120, RZ ;  /* 0x0000012076147810 */ /* 0x000fe20007ffe0ff */
[----:B--2---:R-:W-:Y:S01]  /*5980*/  @!P6 FMUL R40, R40, R40 ;  /* 0x000000282828e220 */ /* 0x004fe20000400000 */
[----:B------:R-:W-:Y:S01]  /*5990*/  R2UR UR18, R18 ;  /* 0x00000000121272ca */ /* 0x000fe200000e0000 */
[----:B------:R-:W-:Y:S01]  /*59a0*/  FADD R18, R25, R114 ;  /* 0x0000007219127221 */ /* 0x000fe20000000000 */
[----:B------:R-:W-:Y:S01]  /*59b0*/  F2FP.F16.F32.PACK_AB R25, R31, R114 ;  /* 0x000000721f19723e */ /* 0x000fe200000000ff */
[----:B------:R-:W-:Y:S01]  /*59c0*/  FADD R34, R19, R34 ;  /* 0x0000002213227221 */ /* 0x000fe20000000000 */
[----:B------:R-:W-:Y:S01]  /*59d0*/  MOV R21, 0xc0000010 ;  /* 0xc000001000157802 */ /* 0x000fe20000000f00 */
[----:B------:R-:W-:Y:S01]  /*59e0*/  FADD R18, R18, R31 ;  /* 0x0000001f12127221 */ /* 0x000fe20000000000 */
[----:B------:R-:W-:Y:S01]  /*59f0*/  WARPGROUP.ARRIVE ;  /* 0x00000000000079c5 */ /* 0x000fe20000000000 */
[----:B------:R-:W-:Y:S01]  /*5a00*/  R2UR UR10, R20 ;  /* 0x00000000140a72ca */ /* 0x000fe200000e0000 */
[----:B-1----:R-:W-:Y:S01]  /*5a10*/  @!P2 FMUL R41, R41, R41 ;  /* 0x000000292929a220 */ /* 0x002fe20000400000 */
[----:B------:R-:W-:Y:S01]  /*5a20*/  R2UR UR11, R21 ;  /* 0x00000000150b72ca */ /* 0x000fe200000e0000 */
[----:B------:R-:W-:Y:S01]  /*5a30*/  FADD R117, R18, R117 ;  /* 0x0000007512757221 */ /* 0x000fe20000000000 */
[----:B------:R-:W-:Y:S01]  /*5a40*/  VIADD R18, R118, 0x40 ;  /* 0x0000004076127836 */ /* 0x000fe20000000000 */
[----:B------:R-:W-:Y:S01]  /*5a50*/  HGMMA.64x16x16.F32 R104, R24, gdesc[UR4].tnspB, R104, gsb0 ;  /* 0x4020000418687df0 */ /* 0x000fe20008000868 */
[----:B------:R-:W-:Y:S01]  /*5a60*/  MOV R19, 0xc0000010 ;  /* 0xc000001000137802 */ /* 0x000fe20000000f00 */
[----:B------:R-:W-:Y:S01]  /*5a70*/  @!P4 FMUL R42, R42, 0.5 ;  /* 0x3f0000002a2ac820 */ /* 0x000fe20000400000 */
[----:B------:R-:W-:Y:S01]  /*5a80*/  IADD3 R20, R118, 0x140, RZ ;  /* 0x0000014076147810 */ /* 0x000fe20007ffe0ff */
[----:B------:R-:W-:Y:S01]  /*5a90*/  @!P5 FMUL R44, R44, 0.5 ;  /* 0x3f0000002c2cd820 */ /* 0x000fe20000400000 */
[----:B------:R-:W-:Y:S01]  /*5aa0*/  R2UR UR6, R18 ;  /* 0x00000000120672ca */ /* 0x000fe200000e0000 */
[----:B------:R-:W-:Y:S01]  /*5ab0*/  VIADD R18, R118, 0x240 ;  /* 0x0000024076127836 */ /* 0x000fe20000000000 */
[----:B------:R-:W-:Y:S01]  /*5ac0*/  R2UR UR7, R19 ;  /* 0x00000000130772ca */ /* 0x000fe200000e0000 */
[----:B------:R-:W1:Y:S01]  /*5ad0*/  MUFU.EX2 R42, R42 ;  /* 0x0000002a002a7308 */ /* 0x000e620000000800 */
[----:B------:R-:W-:Y:S01]  /*5ae0*/  MOV R21, 0xc0000010 ;  /* 0xc000001000157802 */ /* 0x000fe20000000f00 */
[----:B------:R-:W-:Y:S01]  /*5af0*/  @!P3 FMUL R45, R45, R45 ;  /* 0x0000002d2d2db220 */ /* 0x000fe20000400000 */
[----:B------:R-:W-:Y:S01]  /*5b00*/  MOV R19, 0xc0000010 ;  /* 0xc000001000137802 */ /* 0x000fe20000000f00 */
[--C-:B------:R-:W-:Y:S01]  /*5b10*/  FFMA R33, R58, UR15, -R14.reuse ;  /* 0x0000000f3a217c23 */ /* 0x100fe2000800080e */
[----:B------:R-:W-:Y:S01]  /*5b20*/  FSETP.GEU.AND P6, PT, R43, -126, PT ;  /* 0xc2fc00002b00780b */ /* 0x000fe20003fce000 */
[----:B------:R-:W-:Y:S01]  /*5b30*/  FADD R39, R34, R39 ;  /* 0x0000002722277221 */ /* 0x000fe20000000000 */
[----:B------:R-:W-:Y:S01]  /*5b40*/  FSETP.GEU.AND P2, PT, R52, -126, PT ;  /* 0xc2fc00003400780b */ /* 0x000fe20003f4e000 */
[----:B------:R-:W2:Y:S01]  /*5b50*/  MUFU.EX2 R44, R44 ;  /* 0x0000002c002c7308 */ /* 0x000ea20000000800 */
[----:B------:R-:W-:Y:S01]  /*5b60*/  FSETP.GEU.AND P3, PT, R53, -126, PT ;  /* 0xc2fc00003500780b */ /* 0x000fe20003f6e000 */
[--C-:B------:R-:W-:Y:S01]  /*5b70*/  FFMA R31, R62, UR15, -R14.reuse ;  /* 0x0000000f3e1f7c23 */ /* 0x100fe2000800080e */
[----:B------:R-:W-:Y:S01]  /*5b80*/  FFMA R34, R63, UR15, -R14 ;  /* 0x0000000f3f227c23 */ /* 0x000fe2000800080e */
[----:B------:R-:W-:Y:S01]  /*5b90*/  FADD R117, R117, R32 ;  /* 0x0000002075757221 */ /* 0x000fe20000000000 */
[----:B------:R-:W-:Y:S01]  /*5ba0*/  FFMA R32, R67, UR15, -R14 ;  /* 0x0000000f43207c23 */ /* 0x000fe2000800080e */
[----:B-1----:R-:W-:Y:S01]  /*5bb0*/  @!P4 FMUL R42, R42, R42 ;  /* 0x0000002a2a2ac220 */ /* 0x002fe20000400000 */
[----:B------:R-:W-:-:S03]  /*5bc0*/  FSETP.GEU.AND P4, PT, R54, -126, PT ;  /* 0xc2fc00003600780b */ /* 0x000fc60003f8e000 */
[----:B------:R-:W-:Y:S02]  /*5bd0*/  @!P6 FMUL R43, R43, 0.5 ;  /* 0x3f0000002b2be820 */ /* 0x000fe40000400000 */
[----:B------:R-:W-:Y:S02]  /*5be0*/  @!P2 FMUL R52, R52, 0.5 ;  /* 0x3f0000003434a820 */ /* 0x000fe40000400000 */
[----:B------:R-:W-:Y:S01]  /*5bf0*/  @!P3 FMUL R53, R53, 0.5 ;  /* 0x3f0000003535b820 */ /* 0x000fe20000400000 */
[----:B--2---:R-:W-:Y:S01]  /*5c00*/  @!P5 FMUL R44, R44, R44 ;  /* 0x0000002c2c2cd220 */ /* 0x004fe20000400000 */
[----:B------:R-:W-:Y:S01]  /*5c10*/  FSETP.GEU.AND P5, PT, R55, -126, PT ;  /* 0xc2fc00003700780b */ /* 0x000fe20003fae000 */
[----:B------:R-:W1:Y:S03]  /*5c20*/  MUFU.EX2 R43, R43 ;  /* 0x0000002b002b7308 */ /* 0x000e660000000800 */
[----:B------:R-:W-:Y:S01]  /*5c30*/  @!P4 FMUL R54, R54, 0.5 ;  /* 0x3f0000003636c820 */ /* 0x000fe20000400000 */
[----:B------:R-:W-:-:S02]  /*5c40*/  WARPGROUP.DEPBAR.LE gsb0, 0x0 ;  /* 0x00008000000079c5 */ /* 0x000fc40000010000 */
[----:B------:R-:W-:Y:S02]  /*5c50*/  WARPGROUP.ARRIVE ;  /* 0x00000000000079c5 */ /* 0x000fe40000000000 */
[----:B------:R-:W2:Y:S04]  /*5c60*/  MUFU.EX2 R52, R52 ;  /* 0x0000003400347308 */ /* 0x000ea80000000800 */
[----:B------:R-:W-:Y:S01]  /*5c70*/  @!P5 FMUL R55, R55, 0.5 ;  /* 0x3f0000003737d820 */ /* 0x000fe20000400000 */
[----:B------:R-:W-:Y:S01]  /*5c80*/  HGMMA.64x16x16.F32 R96, R24, gdesc[UR8].tnspB, R96, gsb0 ;  /* 0x4020000818607df0 */ /* 0x000fe20008000860 */
[----:B------:R-:W-:Y:S01]  /*5c90*/  R2UR UR10, R20 ;  /* 0x00000000140a72ca */ /* 0x000fe200000e0000 */
[----:B-1----:R-:W-:Y:S01]  /*5ca0*/  @!P6 FMUL R43, R43, R43 ;  /* 0x0000002b2b2be220 */ /* 0x002fe20000400000 */
[----:B------:R-:W-:Y:S01]  /*5cb0*/  R2UR UR11, R21 ;  /* 0x00000000150b72ca */ /* 0x000fe200000e0000 */
[----:B------:R-:W1:Y:S01]  /*5cc0*/  MUFU.EX2 R53, R53 ;  /* 0x0000003500357308 */ /* 0x000e620000000800 */
[----:B------:R-:W-:-:S02]  /*5cd0*/  FSETP.GEU.AND P6, PT, R56, -126, PT ;  /* 0xc2fc00003800780b */ /* 0x000fc40003fce000 */
[----:B------:R-:W-:Y:S02]  /*5ce0*/  IADD3 R20, R118, 0x260, RZ ;  /* 0x0000026076147810 */ /* 0x000fe40007ffe0ff */
[----:B------:R-:W-:-:S03]  /*5cf0*/  MOV R21, 0xc0000010 ;  /* 0xc000001000157802 */ /* 0x000fc60000000f00 */
[----:B------:R-:W3:Y:S01]  /*5d00*/  MUFU.EX2 R22, R54 ;  /* 0x0000003600167308 */ /* 0x000ee20000000800 */
[----:B--2---:R-:W-:Y:S01]  /*5d10*/  @!P2 FMUL R52, R52, R52 ;  /* 0x000000343434a220 */ /* 0x004fe20000400000 */
[----:B------:R-:W-:-:S04]  /*5d20*/  FSETP.GEU.AND P2, PT, R57, -126, PT ;  /* 0xc2fc00003900780b */ /* 0x000fc80003f4e000 */
[----:B------:R-:W-:Y:S02]  /*5d30*/  @!P6 FMUL R56, R56, 0.5 ;  /* 0x3f0000003838e820 */ /* 0x000fe40000400000 */
[----:B------:R-:W2:Y:S01]  /*5d40*/  MUFU.EX2 R17, R55 ;  /* 0x0000003700117308 */ /* 0x000ea20000000800 */
        /* <DEDUP_REMOVED lines=8> */
[----:B--2---:R-:W-:Y:S01]  /*5dd0*/  @!P5 FMUL R17, R17, R17 ;  /* 0x000000111111d220 */ /* 0x004fe20000400000 */
[----:B------:R-:W-:Y:S01]  /*5de0*/  FSETP.GEU.AND P5, PT, R60, -126, PT ;  /* 0xc2fc00003c00780b */ /* 0x000fe20003fae000 */
[----:B------:R-:W-:Y:S02]  /*5df0*/  WARPGROUP.DEPBAR.LE gsb0, 0x0 ;  /* 0x00008000000079c5 */ /* 0x000fe40000010000 */
[----:B------:R-:W-:-:S03]  /*5e00*/  WARPGROUP.ARRIVE ;  /* 0x00000000000079c5 */ /* 0x000fc60000000000 */
[----:B------:R-:W2:Y:S01]  /*5e10*/  MUFU.EX2 R33, R33 ;  /* 0x0000002100217308 */ /* 0x000ea20000000800 */
[----:B-1----:R-:W-:Y:S01]  /*5e20*/  @!P6 FMUL R56, R56, R56 ;  /* 0x000000383838e220 */ /* 0x002fe20000400000 */
[----:B------:R-:W-:Y:S01]  /*5e30*/  FSETP.GEU.AND P6, PT, R61, -126, PT ;  /* 0xc2fc00003d00780b */ /* 0x000fe20003fce000 */
[----:B------:R-:W-:Y:S01]  /*5e40*/  @!P4 FMUL R59, R59, 0.5 ;  /* 0x3f0000003b3bc820 */ /* 0x000fe20000400000 */
[----:B------:R-:W-:Y:S01]  /*5e50*/  HGMMA.64x16x16.F32 R88, R24, gdesc[UR16].tnspB, R88, gsb0 ;  /* 0x4020001018587df0 */ /* 0x000fe20008000858 */
[----:B------:R-:W-:Y:S01]  /*5e60*/  R2UR UR18, R18 ;  /* 0x00000000121272ca */ /* 0x000fe200000e0000 */
[----:B------:R-:W-:Y:S01]  /*5e70*/  VIADD R18, R118, 0x60 ;  /* 0x0000006076127836 */ /* 0x000fe20000000000 */
[----:B------:R-:W-:Y:S01]  /*5e80*/  R2UR UR19, R19 ;  /* 0x00000000131372ca */ /* 0x000fe200000e0000 */
[----:B------:R-:W-:Y:S02]  /*5e90*/  IMAD.MOV.U32 R19, RZ, RZ, -0x3ffffff0 ;  /* 0xc0000010ff137424 */ /* 0x000fe400078e00ff */
[----:B---3--:R-:W-:Y:S01]  /*5ea0*/  @!P2 FMUL R57, R57, R57 ;  /* 0x000000393939a220 */ /* 0x008fe20000400000 */
[----:B------:R-:W-:Y:S01]  /*5eb0*/  FSETP.GEU.AND P2, PT, R31, -126, PT ;  /* 0xc2fc00001f00780b */ /* 0x000fe20003f4e000 */
[----:B------:R-:W-:Y:S01]  /*5ec0*/  @!P5 FMUL R60, R60, 0.5 ;  /* 0x3f0000003c3cd820 */ /* 0x000fe20000400000 */
[----:B------:R-:W1:Y:S02]  /*5ed0*/  MUFU.EX2 R28, R59 ;  /* 0x0000003b001c7308 */ /* 0x000e640000000800 */
[----:B------:R-:W-:Y:S01]  /*5ee0*/  @!P6 FMUL R61, R61, 0.5 ;  /* 0x3f0000003d3de820 */ /* 0x000fe20000400000 */
[----:B--2---:R-:W-:Y:S01]  /*5ef0*/  @!P3 FMUL R33, R33, R33 ;  /* 0x000000212121b220 */ /* 0x004fe20000400000 */
[----:B------:R-:W-:-:S04]  /*5f00*/  FSETP.GEU.AND P3, PT, R34, -126, PT ;  /* 0xc2fc00002200780b */ /* 0x000fc80003f6e000 */
[----:B------:R-:W2:Y:S03]  /*5f10*/  MUFU.EX2 R60, R60 ;  /* 0x0000003c003c7308 */ /* 0x000ea60000000800 */
[----:B------:R-:W-:-:S05]  /*5f20*/  @!P2 FMUL R31, R31, 0.5 ;  /* 0x3f0000001f1fa820 */ /* 0x000fca0000400000 */
[----:B------:R-:W3:Y:S01]  /*5f30*/  MUFU.EX2 R61, R61 ;  /* 0x0000003d003d7308 */ /* 0x000ee20000000800 */
[----:B-1----:R-:W-:Y:S01]  /*5f40*/  @!P4 FMUL R28, R28, R28 ;  /* 0x0000001c1c1cc220 */ /* 0x002fe20000400000 */
[----:B------:R-:W-:Y:S01]  /*5f50*/  @!P3 FMUL R34, R34, 0.5 ;  /* 0x3f0000002222b820 */ /* 0x000fe20000400000 */
[----:B------:R-:W-:-:S05]  /*5f60*/  FSETP.GEU.AND P4, PT, R64, -126, PT ;  /* 0xc2fc00004000780b */ /* 0x000fca0003f8e000 */
[----:B------:R-:W1:Y:S01]  /*5f70*/  MUFU.EX2 R31, R31 ;  /* 0x0000001f001f7308 */ /* 0x000e620000000800 */
[----:B--2---:R-:W-:Y:S01]  /*5f80*/  @!P5 FMUL R60, R60, R60 ;  /* 0x0000003c3c3cd220 */ /* 0x004fe20000400000 */
[----:B------:R-:W-:-:S06]  /*5f90*/  FSETP.GEU.AND P5, PT, R65, -126, PT ;  /* 0xc2fc00004100780b */ /* 0x000fcc0003fae000 */
[----:B------:R-:W2:Y:S01]  /*5fa0*/  MUFU.EX2 R34, R34 ;  /* 0x0000002200227308 */ /* 0x000ea20000000800 */
[----:B---3--:R-:W-:Y:S01]  /*5fb0*/  @!P6 FMUL R61, R61, R61 ;  /* 0x0000003d3d3de220 */ /* 0x008fe20000400000 */
[----:B------:R-:W-:Y:S02]  /*5fc0*/  WARPGROUP.DEPBAR.LE gsb0, 0x0 ;  /* 0x00008000000079c5 */ /* 0x000fe40000010000 */
[----:B------:R-:W-:Y:S01]  /*5fd0*/  F2FP.F16.F32.PACK_AB R24, R29, R36 ;  /* 0x000000241d18723e */ /* 0x000fe200000000ff */
[----:B------:R-:W-:Y:S01]  /*5fe0*/  @!P4 FMUL R64, R64, 0.5 ;  /* 0x3f0000004040c820 */ /* 0x000fe20000400000 */
[----:B------:R-:W-:Y:S01]  /*5ff0*/  F2FP.F16.F32.PACK_AB R25, R37, R30 ;  /* 0x0000001e2519723e */ /* 0x000fe200000000ff */
[----:B------:R-:W-:Y:S01]  /*6000*/  @!P5 FMUL R65, R65, 0.5 ;  /* 0x3f0000004141d820 */ /* 0x000fe20000400000 */
[----:B------:R-:W-:Y:S01]  /*6010*/  F2FP.F16.F32.PACK_AB R26, R38, R35 ;  /* 0x00000023261a723e */ /* 0x000fe200000000ff */
[----:B-1----:R-:W-:Y:S01]  /*6020*/  @!P2 FMUL R31, R31, R31 ;  /* 0x0000001f1f1fa220 */ /* 0x002fe20000400000 */
[----:B------:R-:W-:Y:S01]  /*6030*/  F2FP.F16.F32.PACK_AB R27, R41, R40 ;  /* 0x00000028291b723e */ /* 0x000fe200000000ff */
[----:B------:R-:W1:Y:S01]  /*6040*/  MUFU.EX2 R64, R64 ;  /* 0x0000004000407308 */ /* 0x000e620000000800 */
[----:B------:R-:W-:Y:S01]  /*6050*/  FSETP.GEU.AND P6, PT, R66, -126, PT ;  /* 0xc2fc00004200780b */ /* 0x000fe20003fce000 */
[----:B------:R-:W-:Y:S01]  /*6060*/  FADD R36, R39, R36 ;  /* 0x0000002427247221 */ /* 0x000fe20000000000 */
[----:B------:R-:W-:Y:S01]  /*6070*/  WARPGROUP.ARRIVE ;  /* 0x00000000000079c5 */ /* 0x000fe20000000000 */
[----:B------:R-:W-:Y:S01]  /*6080*/  FSETP.GEU.AND P2, PT, R32, -126, PT ;  /* 0xc2fc00002000780b */ /* 0x000fe20003f4e000 */
[----:B------:R-:W-:Y:S01]  /*6090*/  FADD R30, R117, R30 ;  /* 0x0000001e751e7221 */ /* 0x000fe20000000000 */
[----:B--2---:R-:W-:Y:S01]  /*60a0*/  @!P3 FMUL R34, R34, R34 ;  /* 0x000000222222b220 */ /* 0x004fe20000400000 */
[----:B------:R-:W-:Y:S01]  /*60b0*/  FSETP.GEU.AND P3, PT, R68, -126, PT ;  /* 0xc2fc00004400780b */ /* 0x000fe20003f6e000 */
[----:B------:R-:W2:Y:S01]  /*60c0*/  MUFU.EX2 R65, R65 ;  /* 0x0000004100417308 */ /* 0x000ea20000000800 */
[----:B------:R-:W-:Y:S01]  /*60d0*/  HGMMA.64x16x16.F32 R104, R24, gdesc[UR4].tnspB, R104, gsb0 ;  /* 0x4020000418687df0 */ /* 0x000fe20008000868 */
[----:B------:R-:W-:Y:S01]  /*60e0*/  R2UR UR6, R18 ;  /* 0x00000000120672ca */ /* 0x000fe200000e0000 */
[----:B------:R-:W-:Y:S01]  /*60f0*/  VIADD R18, R118, 0x80 ;  /* 0x0000008076127836 */ /* 0x000fe20000000000 */
[----:B------:R-:W-:Y:S01]  /*6100*/  R2UR UR7, R19 ;  /* 0x00000000130772ca */ /* 0x000fe200000e0000 */
[----:B------:R-:W-:Y:S01]  /*6110*/  FADD R36, R36, R29 ;  /* 0x0000001d24247221 */ /* 0x000fe20000000000 */
[----:B------:R-:W-:Y:S01]  /*6120*/  MOV R19, 0xc0000010 ;  /* 0xc000001000137802 */ /* 0x000fe20000000f00 */
[----:B------:R-:W-:Y:S01]  /*6130*/  @!P6 FMUL R66, R66, 0.5 ;  /* 0x3f0000004242e820 */ /* 0x000fe20000400000 */
[----:B------:R-:W-:Y:S01]  /*6140*/  FADD R37, R30, R37 ;  /* 0x000000251e257221 */ /* 0x000fe20000000000 */
[----:B-1----:R-:W-:Y:S01]  /*6150*/  @!P4 FMUL R64, R64, R64 ;  /* 0x000000404040c220 */ /* 0x002fe20000400000 */
[----:B------:R-:W-:Y:S01]  /*6160*/  FSETP.GEU.AND P4, PT, R69, -126, PT ;  /* 0xc2fc00004500780b */ /* 0x000fe20003f8e000 */
[----:B------:R-:W1:Y:S01]  /*6170*/  MUFU.EX2 R39, R66 ;  /* 0x0000004200277308 */ /* 0x000e620000000800 */
[----:B------:R-:W-:Y:S01]  /*6180*/  @!P2 FMUL R32, R32, 0.5 ;  /* 0x3f0000002020a820 */ /* 0x000fe20000400000 */
[----:B------:R-:W-:Y:S01]  /*6190*/  @!P3 FMUL R68, R68, 0.5 ;  /* 0x3f0000004444b820 */ /* 0x000fe20000400000 */
[----:B------:R-:W-:Y:S01]  /*61a0*/  FADD R40, R37, R40 ;  /* 0x0000002825287221 */ /* 0x000fe20000000000 */
[--C-:B------:R-:W-:Y:S01]  /*61b0*/  FFMA R37, R78, UR15, -R14.reuse ;  /* 0x0000000f4e257c23 */ /* 0x100fe2000800080e */
[----:B------:R-:W-:Y:S01]  /*61c0*/  FFMA R14, R87, UR15, -R14 ;  /* 0x0000000f570e7c23 */ /* 0x000fe2000800080e */
[----:B--2---:R-:W-:Y:S01]  /*61d0*/  @!P5 FMUL R65, R65, R65 ;  /* 0x000000414141d220 */ /* 0x004fe20000400000 */
[----:B------:R-:W-:Y:S01]  /*61e0*/  FSETP.GEU.AND P5, PT, R70, -126, PT ;  /* 0xc2fc00004600780b */ /* 0x000fe20003fae000 */
[----:B------:R-:W2:Y:S01]  /*61f0*/  MUFU.EX2 R32, R32 ;  /* 0x0000002000207308 */ /* 0x000ea20000000800 */
[----:B------:R-:W-:-:S03]  /*6200*/  FADD R41, R40, R41 ;  /* 0x0000002928297221 */ /* 0x000fc60000000000 */
[----:B------:R-:W-:-:S04]  /*6210*/  @!P4 FMUL R69, R69, 0.5 ;  /* 0x3f0000004545c820 */ /* 0x000fc80000400000 */
        /* <DEDUP_REMOVED lines=8> */
[----:B------:R-:W-:Y:S02]  /*62a0*/  WARPGROUP.DEPBAR.LE gsb0, 0x0 ;  /* 0x00008000000079c5 */ /* 0x000fe40000010000 */
[----:B------:R-:W-:Y:S01]  /*62b0*/  WARPGROUP.ARRIVE ;  /* 0x00000000000079c5 */ /* 0x000fe20000000000 */
[----:B------:R-:W2:Y:S01]  /*62c0*/  MUFU.EX2 R29, R70 ;  /* 0x00000046001d7308 */ /* 0x000ea20000000800 */
[----:B---3--:R-:W-:Y:S01]  /*62d0*/  @!P3 FMUL R68, R68, R68 ;  /* 0x000000444444b220 */ /* 0x008fe20000400000 */
[----:B------:R-:W-:Y:S02]  /*62e0*/  FSETP.GEU.AND P3, PT, R73, -126, PT ;  /* 0xc2fc00004900780b */ /* 0x000fe40003f6e000 */
[----:B------:R-:W-:Y:S01]  /*62f0*/  @!P2 FMUL R72, R72, 0.5 ;  /* 0x3f0000004848a820 */ /* 0x000fe20000400000 */
[----:B------:R-:W-:Y:S01]  /*6300*/  HGMMA.64x16x16.F32 R96, R24, gdesc[UR8].tnspB, R96, gsb0 ;  /* 0x4020000818607df0 */ /* 0x000fe20008000860 */
[----:B-1----:R-:W-:Y:S01]  /*6310*/  @!P4 FMUL R69, R69, R69 ;  /* 0x000000454545c220 */ /* 0x002fe20000400000 */
[----:B------:R-:W-:Y:S01]  /*6320*/  FSETP.GEU.AND P4, PT, R74, -126, PT ;  /* 0xc2fc00004a00780b */ /* 0x000fe20003f8e000 */
[----:B------:R-:W1:Y:S07]  /*6330*/  MUFU.EX2 R30, R71 ;  /* 0x00000047001e7308 */ /* 0x000e6e0000000800 */
[----:B------:R-:W-:Y:S01]  /*6340*/  @!P3 FMUL R73, R73, 0.5 ;  /* 0x3f0000004949b820 */ /* 0x000fe20000400000 */
[----:B------:R-:W3:Y:S01]  /*6350*/  MUFU.EX2 R72, R72 ;  /* 0x0000004800487308 */ /* 0x000ee20000000800 */
[----:B--2---:R-:W-:Y:S01]  /*6360*/  @!P5 FMUL R29, R29, R29 ;  /* 0x0000001d1d1dd220 */ /* 0x004fe20000400000 */
[----:B------:R-:W-:-:S02]  /*6370*/  FSETP.GEU.AND P5, PT, R75, -126, PT ;  /* 0xc2fc00004b00780b */ /* 0x000fc40003fae000 */
[----:B------:R-:W-:-:S04]  /*6380*/  @!P4 FMUL R74, R74, 0.5 ;  /* 0x3f0000004a4ac820 */ /* 0x000fc80000400000 */
[----:B------:R-:W2:Y:S01]  /*6390*/  MUFU.EX2 R73, R73 ;  /* 0x0000004900497308 */ /* 0x000ea20000000800 */
[----:B-1----:R-:W-:Y:S01]  /*63a0*/  @!P6 FMUL R30, R30, R30 ;  /* 0x0000001e1e1ee220 */ /* 0x002fe20000400000 */
[----:B------:R-:W-:-:S05]  /*63b0*/  FSETP.GEU.AND P6, PT, R76, -126, PT ;  /* 0xc2fc00004c00780b */ /* 0x000fca0003fce000 */
[----:B------:R-:W-:Y:S01]  /*63c0*/  @!P5 FMUL R75, R75, 0.5 ;  /* 0x3f0000004b4bd820 */ /* 0x000fe20000400000 */
[----:B---3--:R-:W-:Y:S01]  /*63d0*/  @!P2 FMUL R72, R72, R72 ;  /* 0x000000484848a220 */ /* 0x008fe20000400000 */
[----:B------:R-:W-:-:S06]  /*63e0*/  FSETP.GEU.AND P2, PT, R77, -126, PT ;  /* 0xc2fc00004d00780b */ /* 0x000fcc0003f4e000 */
[----:B------:R-:W-:Y:S01]  /*63f0*/  @!P6 FMUL R76, R76, 0.5 ;  /* 0x3f0000004c4ce820 */ /* 0x000fe20000400000 */
[----:B--2---:R-:W-:Y:S01]  /*6400*/  @!P3 FMUL R73, R73, R73 ;  /* 0x000000494949b220 */ /* 0x004fe20000400000 */
[----:B------:R-:W-:-:S04]  /*6410*/  FSETP.GEU.AND P3, PT, R37, -126, PT ;  /* 0xc2fc00002500780b */ /* 0x000fc80003f6e000 */
[----:B------:R-:W1:Y:S01]  /*6420*/  MUFU.EX2 R76, R76 ;  /* 0x0000004c004c7308 */ /* 0x000e620000000800 */
[----:B------:R-:W-:Y:S02]  /*6430*/  WARPGROUP.DEPBAR.LE gsb0, 0x0 ;  /* 0x00008000000079c5 */ /* 0x000fe40000010000 */
[----:B------:R-:W-:Y:S01]  /*6440*/  WARPGROUP.ARRIVE ;  /* 0x00000000000079c5 */ /* 0x000fe20000000000 */
[----:B------:R-:W-:-:S05]  /*6450*/  @!P2 FMUL R77, R77, 0.5 ;  /* 0x3f0000004d4da820 */ /* 0x000fca0000400000 */
[----:B------:R-:W-:Y:S01]  /*6460*/  HGMMA.64x16x16.F32 R88, R24, gdesc[UR16].tnspB, R88, gsb0 ;  /* 0x4020001018587df0 */ /* 0x000fe20008000858 */
[----:B------:R-:W-:Y:S01]  /*6470*/  R2UR UR18, R20 ;  /* 0x00000000141272ca */ /* 0x000fe200000e0000 */
[----:B------:R-:W-:Y:S01]  /*6480*/  @!P3 FMUL R37, R37, 0.5 ;  /* 0x3f0000002525b820 */ /* 0x000fe20000400000 */
[----:B------:R-:W-:Y:S01]  /*6490*/  R2UR UR19, R21 ;  /* 0x00000000151372ca */ /* 0x000fe200000e0000 */
[----:B------:R-:W2:Y:S01]  /*64a0*/  MUFU.EX2 R77, R77 ;  /* 0x0000004d004d7308 */ /* 0x000ea20000000800 */
[----:B------:R-:W-:Y:S02]  /*64b0*/  IADD3 R20, R118, 0x180, RZ ;  /* 0x0000018076147810 */ /* 0x000fe40007ffe0ff */
[----:B------:R-:W-:Y:S01]  /*64c0*/  MOV R21, 0xc0000010 ;  /* 0xc000001000157802 */ /* 0x000fe20000000f00 */
[----:B-1----:R-:W-:Y:S01]  /*64d0*/  @!P6 FMUL R76, R76, R76 ;  /* 0x0000004c4c4ce220 */ /* 0x002fe20000400000 */
[----:B------:R-:W-:-:S03]  /*64e0*/  FSETP.GEU.AND P6, PT, R81, -126, PT ;  /* 0xc2fc00005100780b */ /* 0x000fc60003fce000 */
[----:B------:R-:W1:Y:S01]  /*64f0*/  MUFU.EX2 R37, R37 ;  /* 0x0000002500257308 */ /* 0x000e620000000800 */
[----:B--2---:R-:W-:Y:S01]  /*6500*/  @!P2 FMUL R77, R77, R77 ;  /* 0x0000004d4d4da220 */ /* 0x004fe20000400000 */
[----:B------:R-:W-:-:S08]  /*6510*/  FSETP.GEU.AND P2, PT, R82, -126, PT ;  /* 0xc2fc00005200780b */ /* 0x000fd00003f4e000 */
[----:B------:R-:W-:Y:S01]  /*6520*/  @!P6 FMUL R81, R81, 0.5 ;  /* 0x3f0000005151e820 */ /* 0x000fe20000400000 */
[----:B-1----:R-:W-:-:S05]  /*6530*/  @!P3 FMUL R37, R37, R37 ;  /* 0x000000252525b220 */ /* 0x002fca0000400000 */
[----:B------:R-:W1:Y:S01]  /*6540*/  MUFU.EX2 R81, R81 ;  /* 0x0000005100517308 */ /* 0x000e620000000800 */
[----:B------:R-:W-:Y:S01]  /*6550*/  FSETP.GEU.AND P3, PT, R83, -126, PT ;  /* 0xc2fc00005300780b */ /* 0x000fe20003f6e000 */
[----:B------:R-:W-:Y:S01]  /*6560*/  @!P2 FMUL R82, R82, 0.5 ;  /* 0x3f0000005252a820 */ /* 0x000fe20000400000 */
[----:B------:R-:W-:Y:S02]  /*6570*/  WARPGROUP.DEPBAR.LE gsb0, 0x0 ;  /* 0x00008000000079c5 */ /* 0x000fe40000010000 */
[----:B------:R-:W-:-:S09]  /*6580*/  IADD3 R24, R118, 0x160, RZ ;  /* 0x0000016076187810 */ /* 0x000fd20007ffe0ff */
[----:B------:R-:W-:Y:S01]  /*6590*/  @!P3 FMUL R83, R83, 0.5 ;  /* 0x3f0000005353b820 */ /* 0x000fe20000400000 */
[----:B------:R-:W-:Y:S01]  /*65a0*/  MOV R25, 0xc0000010 ;  /* 0xc000001000197802 */ /* 0x000fe20000000f00 */
[----:B-1----:R-:W-:Y:S01]  /*65b0*/  @!P6 FMUL R81, R81, R81 ;  /* 0x000000515151e220 */ /* 0x002fe20000400000 */
[----:B------:R-:W-:Y:S02]  /*65c0*/  R2UR UR10, R24 ;  /* 0x00000000180a72ca */ /* 0x000fe400000e0000 */
[----:B------:R-:W-:Y:S02]  /*65d0*/  R2UR UR11, R25 ;  /* 0x00000000190b72ca */ /* 0x000fe400000e0000 */
[----:B------:R-:W-:Y:S02]  /*65e0*/  F2FP.F16.F32.PACK_AB R24, R42, R45 ;  /* 0x0000002d2a18723e */ /* 0x000fe400000000ff */
[----:B------:R-:W-:Y:S01]  /*65f0*/  F2FP.F16.F32.PACK_AB R25, R43, R44 ;  /* 0x0000002c2b19723e */ /* 0x000fe200000000ff */
[----:B------:R-:W-:Y:S01]  /*6600*/  FADD R44, R41, R44 ;  /* 0x0000002c292c7221 */ /* 0x000fe20000000000 */
[----:B------:R-:W-:-:S02]  /*6610*/  F2FP.F16.F32.PACK_AB R26, R53, R52 ;  /* 0x00000034351a723e */ /* 0x000fc400000000ff */
[----:B------:R-:W-:Y:S01]  /*6620*/  F2FP.F16.F32.PACK_AB R27, R17, R22 ;  /* 0x00000016111b723e */ /* 0x000fe200000000ff */
[----:B------:R-:W-:Y:S01]  /*6630*/  FADD R43, R44, R43 ;  /* 0x0000002b2c2b7221 */ /* 0x000fe20000000000 */
[----:B------:R-:W-:Y:S02]  /*6640*/  FSETP.GEU.AND P6, PT, R86, -126, PT ;  /* 0xc2fc00005600780b */ /* 0x000fe40003fce000 */
[----:B------:R-:W-:Y:S01]  /*6650*/  WARPGROUP.ARRIVE ;  /* 0x00000000000079c5 */ /* 0x000fe20000000000 */
[----:B------:R-:W-:Y:S02]  /*6660*/  FADD R40, R43, R22 ;  /* 0x000000162b287221 */ /* 0x000fe40000000000 */
[----:B------:R-:W1:Y:S02]  /*6670*/  MUFU.EX2 R22, R82 ;  /* 0x0000005200167308 */ /* 0x000e640000000800 */
[----:B------:R-:W-:Y:S01]  /*6680*/  FADD R40, R40, R17 ;  /* 0x0000001128287221 */ /* 0x000fe20000000000 */
[----:B------:R-:W-:Y:S01]  /*6690*/  HGMMA.64x16x16.F32 R104, R24, gdesc[UR4].tnspB, R104, gsb0 ;  /* 0x4020000418687df0 */ /* 0x000fe20008000868 */
[----:B------:R-:W-:Y:S01]  /*66a0*/  R2UR UR6, R18 ;  /* 0x00000000120672ca */ /* 0x000fe200000e0000 */
[----:B------:R-:W-:Y:S01]  /*66b0*/  VIADD R18, R118, 0x280 ;  /* 0x0000028076127836 */ /* 0x000fe20000000000 */
[----:B------:R-:W-:-:S02]  /*66c0*/  R2UR UR7, R19 ;  /* 0x00000000130772ca */ /* 0x000fc400000e0000 */
[----:B------:R-:W-:Y:S01]  /*66d0*/  MOV R19, 0xc0000010 ;  /* 0xc000001000137802 */ /* 0x000fe20000000f00 */
[----:B------:R-:W-:-:S04]  /*66e0*/  @!P6 FMUL R86, R86, 0.5 ;  /* 0x3f0000005656e820 */ /* 0x000fc80000400000 */
[----:B------:R-:W2:Y:S01]  /*66f0*/  MUFU.EX2 R17, R86 ;  /* 0x0000005600117308 */ /* 0x000ea20000000800 */
[----:B-1----:R-:W-:Y:S01]  /*6700*/  @!P2 FMUL R22, R22, R22 ;  /* 0x000000161616a220 */ /* 0x002fe20000400000 */
[----:B------:R-:W-:Y:S01]  /*6710*/  FSETP.GEU.AND P2, PT, R14, -126, PT ;  /* 0xc2fc00000e00780b */ /* 0x000fe20003f4e000 */
[----:B--2---:R-:W-:-:S12]  /*6720*/  @!P6 FMUL R17, R17, R17 ;  /* 0x000000111111e220 */ /* 0x004fd80000400000 */
[----:B------:R-:W-:-:S06]  /*6730*/  @!P2 FMUL R14, R14, 0.5 ;  /* 0x3f0000000e0ea820 */ /* 0x000fcc0000400000 */
[----:B------:R-:W1:Y:S01]  /*6740*/  MUFU.EX2 R14, R14 ;  /* 0x0000000e000e7308 */ /* 0x000e620000000800 */
[----:B------:R-:W-:Y:S02]  /*6750*/  WARPGROUP.DEPBAR.LE gsb0, 0x0 ;  /* 0x00008000000079c5 */ /* 0x000fe40000010000 */
[----:B------:R-:W-:-:S06]  /*6760*/  WARPGROUP.ARRIVE ;  /* 0x00000000000079c5 */ /* 0x000fcc0000000000 */
[----:B------:R-:W-:Y:S01]  /*6770*/  HGMMA.64x16x16.F32 R96, R24, gdesc[UR8].tnspB, R96, gsb0 ;  /* 0x4020000818607df0 */ /* 0x000fe20008000860 */
[----:B------:R-:W-:Y:S01]  /*6780*/  R2UR UR10, R20 ;  /* 0x00000000140a72ca */ /* 0x000fe200000e0000 */
[----:B-1----:R-:W-:Y:S01]  /*6790*/  @!P2 FMUL R14, R14, R14 ;  /* 0x0000000e0e0ea220 */ /* 0x002fe20000400000 */
[----:B------:R-:W-:Y:S02]  /*67a0*/  R2UR UR11, R21 ;  /* 0x00000000150b72ca */ /* 0x000fe400000e0000 */
[----:B------:R-:W-:Y:S02]  /*67b0*/  IADD3 R20, R118, 0x1a0, RZ ;  /* 0x000001a076147810 */ /* 0x000fe40007ffe0ff */
[----:B------:R-:W-:Y:S02]  /*67c0*/  MOV R21, 0xc0000010 ;  /* 0xc000001000157802 */ /* 0x000fe40000000f00 */
[----:B------:R-:W-:Y:S01]  /*67d0*/  ISETP.NE.AND P2, PT, R10, 0x4, PT ;  /* 0x000000040a00780c */ /* 0x000fe20003f45270 */
[----:B------:R-:W-:-:S02]  /*67e0*/  WARPGROUP.DEPBAR.LE gsb0, 0x0 ;  /* 0x00008000000079c5 */ /* 0x000fc40000010000 */
[----:B------:R-:W-:-:S06]  /*67f0*/  WARPGROUP.ARRIVE ;  /* 0x00000000000079c5 */ /* 0x000fcc0000000000 */
[----:B------:R-:W-:Y:S01]  /*6800*/  HGMMA.64x16x16.F32 R88, R24, gdesc[UR16].tnspB, R88, gsb0 ;  /* 0x4020001018587df0 */ /* 0x000fe20008000858 */
[----:B------:R-:W-:Y:S01]  /*6810*/  R2UR UR18, R18 ;  /* 0x00000000121272ca */ /* 0x000fe200000e0000 */
[----:B------:R-:W-:Y:S01]  /*6820*/  VIADD R18, R118, 0xa0 ;  /* 0x000000a076127836 */ /* 0x000fe20000000000 */
[----:B------:R-:W-:Y:S01]  /*6830*/  R2UR UR19, R19 ;  /* 0x00000000131372ca */ /* 0x000fe200000e0000 */
[----:B------:R-:W-:Y:S02]  /*6840*/  FADD R19, R36, R35 ;  /* 0x0000002324137221 */ /* 0x000fe40000000000 */
[----:B------:R-:W1:Y:S02]  /*6850*/  MUFU.EX2 R35, R74 ;  /* 0x0000004a00237308 */ /* 0x000e640000000800 */
[----:B------:R-:W-:Y:S01]  /*6860*/  FADD R38, R19, R38 ;  /* 0x0000002613267221 */ /* 0x000fe20000000000 */
[----:B------:R-:W-:-:S03]  /*6870*/  IMAD.MOV.U32 R19, RZ, RZ, -0x3ffffff0 ;  /* 0xc0000010ff137424 */ /* 0x000fc600078e00ff */
[----:B------:R-:W-:Y:S02]  /*6880*/  FADD R45, R38, R45 ;  /* 0x0000002d262d7221 */ /* 0x000fe40000000000 */
[----:B------:R-:W2:Y:S02]  /*6890*/  MUFU.EX2 R36, R75 ;  /* 0x0000004b00247308 */ /* 0x000ea40000000800 */
[----:B------:R-:W-:-:S04]  /*68a0*/  FADD R45, R45, R42 ;  /* 0x0000002a2d2d7221 */ /* 0x000fc80000000000 */
[----:B------:R-:W-:Y:S01]  /*68b0*/  FADD R52, R45, R52 ;  /* 0x000000342d347221 */ /* 0x000fe20000000000 */
[----:B-1----:R-:W-:Y:S01]  /*68c0*/  @!P4 FMUL R35, R35, R35 ;  /* 0x000000232323c220 */ /* 0x002fe20000400000 */
[----:B------:R-:W-:Y:S02]  /*68d0*/  FSETP.GEU.AND P4, PT, R79, -126, PT ;  /* 0xc2fc00004f00780b */ /* 0x000fe40003f8e000 */
[----:B------:R-:W-:Y:S01]  /*68e0*/  FADD R53, R52, R53 ;  /* 0x0000003534357221 */ /* 0x000fe20000000000 */
[----:B--2---:R-:W-:Y:S01]  /*68f0*/  @!P5 FMUL R36, R36, R36 ;  /* 0x000000242424d220 */ /* 0x004fe20000400000 */
[----:B------:R-:W-:-:S09]  /*6900*/  FSETP.GEU.AND P5, PT, R80, -126, PT ;  /* 0xc2fc00005000780b */ /* 0x000fd20003fae000 */
[----:B------:R-:W-:-:S04]  /*6910*/  @!P4 FMUL R79, R79, 0.5 ;  /* 0x3f0000004f4fc820 */ /* 0x000fc80000400000 */
[----:B------:R-:W1:Y:S01]  /*6920*/  MUFU.EX2 R38, R79 ;  /* 0x0000004f00267308 */ /* 0x000e620000000800 */
[----:B------:R-:W-:Y:S02]  /*6930*/  WARPGROUP.DEPBAR.LE gsb0, 0x0 ;  /* 0x00008000000079c5 */ /* 0x000fe40000010000 */
[----:B------:R-:W-:Y:S01]  /*6940*/  F2FP.F16.F32.PACK_AB R24, R57, R56 ;  /* 0x000000383918723e */ /* 0x000fe200000000ff */
[----:B------:R-:W-:Y:S01]  /*6950*/  @!P5 FMUL R80, R80, 0.5 ;  /* 0x3f0000005050d820 */ /* 0x000fe20000400000 */
[----:B------:R-:W-:Y:S01]  /*6960*/  F2FP.F16.F32.PACK_AB R25, R28, R33 ;  /* 0x000000211c19723e */ /* 0x000fe200000000ff */
[----:B------:R-:W-:Y:S01]  /*6970*/  FADD R56, R53, R56 ;  /* 0x0000003835387221 */ /* 0x000fe20000000000 */
[----:B------:R-:W-:Y:S01]  /*6980*/  F2FP.F16.F32.PACK_AB R26, R61, R60 ;  /* 0x0000003c3d1a723e */ /* 0x000fe200000000ff */
[----:B------:R-:W-:Y:S01]  /*6990*/  FADD R33, R40, R33 ;  /* 0x0000002128217221 */ /* 0x000fe20000000000 */
[----:B------:R-:W-:Y:S01]  /*69a0*/  F2FP.F16.F32.PACK_AB R27, R34, R31 ;  /* 0x0000001f221b723e */ /* 0x000fe200000000ff */
[----:B------:R-:W2:Y:S01]  /*69b0*/  MUFU.EX2 R80, R80 ;  /* 0x0000005000507308 */ /* 0x000ea20000000800 */
[----:B------:R-:W-:Y:S01]  /*69c0*/  FADD R57, R56, R57 ;  /* 0x0000003938397221 */ /* 0x000fe20000000000 */
[----:B------:R-:W-:Y:S01]  /*69d0*/  FADD R28, R33, R28 ;  /* 0x0000001c211c7221 */ /* 0x000fe20000000000 */
[----:B------:R-:W-:-:S02]  /*69e0*/  WARPGROUP.ARRIVE ;  /* 0x00000000000079c5 */ /* 0x000fc40000000000 */
[----:B------:R-:W-:Y:S01]  /*69f0*/  FADD R60, R57, R60 ;  /* 0x0000003c393c7221 */ /* 0x000fe20000000000 */
[----:B------:R-:W-:Y:S01]  /*6a00*/  FADD R31, R28, R31 ;  /* 0x0000001f1c1f7221 */ /* 0x000fe20000000000 */
[----:B-1----:R-:W-:Y:S01]  /*6a10*/  @!P4 FMUL R38, R38, R38 ;  /* 0x000000262626c220 */ /* 0x002fe20000400000 */
[----:B------:R-:W-:Y:S01]  /*6a20*/  FSETP.GEU.AND P4, PT, R84, -126, PT ;  /* 0xc2fc00005400780b */ /* 0x000fe20003f8e000 */
[----:B------:R-:W-:Y:S01]  /*6a30*/  HGMMA.64x16x16.F32 R104, R24, gdesc[UR4].tnspB, R104, gsb0 ;  /* 0x4020000418687df0 */ /* 0x000fe20008000868 */
[----:B------:R-:W-:Y:S01]  /*6a40*/  R2UR UR6, R18 ;  /* 0x00000000120672ca */ /* 0x000fe200000e0000 */
[----:B------:R-:W-:Y:S01]  /*6a50*/  FADD R61, R60, R61 ;  /* 0x0000003d3c3d7221 */ /* 0x000fe20000000000 */
[----:B------:R-:W-:Y:S01]  /*6a60*/  R2UR UR7, R19 ;  /* 0x00000000130772ca */ /* 0x000fe200000e0000 */
[----:B------:R-:W-:Y:S01]  /*6a70*/  FADD R34, R31, R34 ;  /* 0x000000221f227221 */ /* 0x000fe20000000000 */
[----:B------:R-:W-:Y:S02]  /*6a80*/  IADD3 R18, R118, 0x1c0, RZ ;  /* 0x000001c076127810 */ /* 0x000fe40007ffe0ff */
[----:B------:R-:W-:Y:S01]  /*6a90*/  MOV R19, 0xc0000010 ;  /* 0xc000001000137802 */ /* 0x000fe20000000f00 */
[----:B--2---:R-:W-:Y:S01]  /*6aa0*/  @!P5 FMUL R80, R80, R80 ;  /* 0x000000505050d220 */ /* 0x004fe20000400000 */
[----:B------:R-:W-:-:S03]  /*6ab0*/  FSETP.GEU.AND P5, PT, R23, -126, PT ;  /* 0xc2fc00001700780b */ /* 0x000fc60003fae000 */
[----:B------:R-:W-:-:S06]  /*6ac0*/  @!P4 FMUL R84, R84, 0.5 ;  /* 0x3f0000005454c820 */ /* 0x000fcc0000400000 */
[----:B------:R-:W1:Y:S04]  /*6ad0*/  MUFU.EX2 R84, R84 ;  /* 0x0000005400547308 */ /* 0x000e680000000800 */
[----:B------:R-:W-:Y:S01]  /*6ae0*/  @!P5 FMUL R23, R23, 0.5 ;  /* 0x3f0000001717d820 */ /* 0x000fe20000400000 */
[----:B-1----:R-:W-:Y:S01]  /*6af0*/  @!P4 FMUL R84, R84, R84 ;  /* 0x000000545454c220 */ /* 0x002fe20000400000 */
[----:B------:R-:W-:Y:S02]  /*6b00*/  WARPGROUP.DEPBAR.LE gsb0, 0x0 ;  /* 0x00008000000079c5 */ /* 0x000fe40000010000 */
[----:B------:R-:W-:-:S06]  /*6b10*/  WARPGROUP.ARRIVE ;  /* 0x00000000000079c5 */ /* 0x000fcc0000000000 */
[----:B------:R-:W-:Y:S01]  /*6b20*/  HGMMA.64x16x16.F32 R96, R24, gdesc[UR8].tnspB, R96, gsb0 ;  /* 0x4020000818607df0 */ /* 0x000fe20008000860 */
[----:B------:R-:W-:Y:S01]  /*6b30*/  R2UR UR10, R20 ;  /* 0x00000000140a72ca */ /* 0x000fe200000e0000 */
[----:B------:R-:W-:Y:S01]  /*6b40*/  VIADD R20, R118, 0xc0 ;  /* 0x000000c076147836 */ /* 0x000fe20000000000 */
[----:B------:R-:W-:Y:S01]  /*6b50*/  R2UR UR11, R21 ;  /* 0x00000000150b72ca */ /* 0x000fe200000e0000 */
[----:B------:R-:W-:Y:S01]  /*6b60*/  IMAD.MOV.U32 R21, RZ, RZ, -0x3ffffff0 ;  /* 0xc0000010ff157424 */ /* 0x000fe200078e00ff */
[----:B------:R-:W-:Y:S02]  /*6b70*/  WARPGROUP.DEPBAR.LE gsb0, 0x0 ;  /* 0x00008000000079c5 */ /* 0x000fe40000010000 */
[----:B------:R-:W-:-:S06]  /*6b80*/  WARPGROUP.ARRIVE ;  /* 0x00000000000079c5 */ /* 0x000fcc0000000000 */
[----:B------:R-:W-:Y:S03]  /*6b90*/  HGMMA.64x16x16.F32 R88, R24, gdesc[UR16].tnspB, R88, gsb0 ;  /* 0x4020001018587df0 */ /* 0x000fe60008000858 */
[----:B------:R-:W-:Y:S02]  /*6ba0*/  WARPGROUP.DEPBAR.LE gsb0, 0x0 ;  /* 0x00008000000079c5 */ /* 0x000fe40000010000 */
[----:B------:R-:W-:Y:S02]  /*6bb0*/  IADD3 R24, R118, 0x2a0, RZ ;  /* 0x000002a076187810 */ /* 0x000fe40007ffe0ff */
[----:B------:R-:W-:Y:S02]  /*6bc0*/  MOV R25, 0xc0000010 ;  /* 0xc000001000197802 */ /* 0x000fe40000000f00 */
[----:B------:R-:W-:Y:S02]  /*6bd0*/  R2UR UR18, R24 ;  /* 0x00000000181272ca */ /* 0x000fe400000e0000 */
[----:B------:R-:W-:-:S02]  /*6be0*/  R2UR UR19, R25 ;  /* 0x00000000191372ca */ /* 0x000fc400000e0000 */
[----:B------:R-:W-:Y:S01]  /*6bf0*/  F2FP.F16.F32.PACK_AB R24, R65, R64 ;  /* 0x000000404118723e */ /* 0x000fe200000000ff */
[----:B------:R-:W-:Y:S01]  /*6c00*/  FADD R64, R61, R64 ;  /* 0x000000403d407221 */ /* 0x000fe20000000000 */
[----:B------:R-:W-:Y:S01]  /*6c10*/  F2FP.F16.F32.PACK_AB R25, R32, R39 ;  /* 0x000000272019723e */ /* 0x000fe200000000ff */
[----:B------:R-:W-:Y:S01]  /*6c20*/  FADD R39, R34, R39 ;  /* 0x0000002722277221 */ /* 0x000fe20000000000 */
[----:B------:R-:W-:Y:S01]  /*6c30*/  F2FP.F16.F32.PACK_AB R26, R69, R68 ;  /* 0x00000044451a723e */ /* 0x000fe200000000ff */
[----:B------:R-:W-:Y:S01]  /*6c40*/  FADD R65, R64, R65 ;  /* 0x0000004140417221 */ /* 0x000fe20000000000 */
[----:B------:R-:W-:Y:S01]  /*6c50*/  F2FP.F16.F32.PACK_AB R27, R30, R29 ;  /* 0x0000001d1e1b723e */ /* 0x000fe200000000ff */
[----:B------:R-:W-:Y:S02]  /*6c60*/  FADD R32, R39, R32 ;  /* 0x0000002027207221 */ /* 0x000fe40000000000 */
[----:B------:R-:W-:Y:S01]  /*6c70*/  FADD R68, R65, R68 ;  /* 0x0000004441447221 */ /* 0x000fe20000000000 */
[----:B------:R-:W-:Y:S01]  /*6c80*/  WARPGROUP.ARRIVE ;  /* 0x00000000000079c5 */ /* 0x000fe20000000000 */
[----:B------:R-:W-:-:S02]  /*6c90*/  FADD R29, R32, R29 ;  /* 0x0000001d201d7221 */ /* 0x000fc40000000000 */
[----:B------:R-:W-:Y:S02]  /*6ca0*/  FADD R69, R68, R69 ;  /* 0x0000004544457221 */ /* 0x000fe40000000000 */
[----:B------:R-:W-:Y:S01]  /*6cb0*/  FADD R30, R29, R30 ;  /* 0x0000001e1d1e7221 */ /* 0x000fe20000000000 */
[----:B------:R-:W-:Y:S01]  /*6cc0*/  HGMMA.64x16x16.F32 R104, R24, gdesc[UR4].tnspB, R104, gsb0 ;  /* 0x4020000418687df0 */ /* 0x000fe20008000868 */
[----:B------:R-:W-:Y:S02]  /*6cd0*/  R2UR UR6, R20 ;  /* 0x00000000140672ca */ /* 0x000fe400000e0000 */
[----:B------:R-:W-:Y:S02]  /*6ce0*/  R2UR UR7, R21 ;  /* 0x00000000150772ca */ /* 0x000fe400000e0000 */
[----:B------:R-:W1:Y:S01]  /*6cf0*/  MUFU.EX2 R21, R83 ;  /* 0x0000005300157308 */ /* 0x000e620000000800 */
[----:B------:R-:W-:-:S04]  /*6d00*/  SEL R20, R10, RZ, P2 ;  /* 0x000000ff0a147207 */ /* 0x000fc80001000000 */
[----:B------:R-:W-:-:S04]  /*6d10*/  LEA R10, R20, R15, 0x3 ;  /* 0x0000000f140a7211 */ /* 0x000fc800078e18ff */
[----:B------:R-:W-:Y:S01]  /*6d20*/  PRMT R10, RZ, 0x654, R10 ;  /* 0x00000654ff0a7816 */ /* 0x000fe2000000000a */
[----:B-1----:R-:W-:Y:S01]  /*6d30*/  @!P3 FMUL R21, R21, R21 ;  /* 0x000000151515b220 */ /* 0x002fe20000400000 */
[----:B------:R-:W-:Y:S02]  /*6d40*/  WARPGROUP.DEPBAR.LE gsb0, 0x0 ;  /* 0x00008000000079c5 */ /* 0x000fe40000010000 */
[----:B------:R-:W-:-:S06]  /*6d50*/  WARPGROUP.ARRIVE ;  /* 0x00000000000079c5 */ /* 0x000fcc0000000000 */
[----:B------:R-:W-:Y:S01]  /*6d60*/  HGMMA.64x16x16.F32 R96, R24, gdesc[UR8].tnspB, R96, gsb0 ;  /* 0x4020000818607df0 */ /* 0x000fe20008000860 */
[----:B------:R-:W-:Y:S02]  /*6d70*/  R2UR UR10, R18 ;  /* 0x00000000120a72ca */ /* 0x000fe400000e0000 */
[----:B------:R-:W-:Y:S02]  /*6d80*/  R2UR UR11, R19 ;  /* 0x00000000130b72ca */ /* 0x000fe400000e0000 */
[----:B------:R-:W1:Y:S02]  /*6d90*/  MUFU.EX2 R19, R23 ;  /* 0x0000001700137308 */ /* 0x000e640000000800 */
[----:B-1----:R-:W-:Y:S01]  /*6da0*/  @!P5 FMUL R19, R19, R19 ;  /* 0x000000131313d220 */ /* 0x002fe20000400000 */
        /* <DEDUP_REMOVED lines=21> */
[----:B------:R-:W-:Y:S03]  /*6f00*/  HGMMA.64x16x16.F32 R104, R24, gdesc[UR4].tnspB, R104, gsb0 ;  /* 0x4020000418687df0 */ /* 0x000fe60008000868 */
[----:B------:R-:W-:Y:S02]  /*6f10*/  WARPGROUP.DEPBAR.LE gsb0, 0x0 ;  /* 0x00008000000079c5 */ /* 0x000fe40000010000 */
[----:B------:R-:W-:-:S06]  /*6f20*/  WARPGROUP.ARRIVE ;  /* 0x00000000000079c5 */ /* 0x000fcc0000000000 */
[----:B------:R-:W-:Y:S03]  /*6f30*/  HGMMA.64x16x16.F32 R96, R24, gdesc[UR8].tnspB, R96, gsb0 ;  /* 0x4020000818607df0 */ /* 0x000fe60008000860 */
[----:B------:R-:W-:Y:S02]  /*6f40*/  WARPGROUP.DEPBAR.LE gsb0, 0x0 ;  /* 0x00008000000079c5 */ /* 0x000fe40000010000 */
[----:B------:R-:W-:-:S06]  /*6f50*/  WARPGROUP.ARRIVE ;  /* 0x00000000000079c5 */ /* 0x000fcc0000000000 */
[----:B------:R-:W-:Y:S01]  /*6f60*/  HGMMA.64x16x16.F32 R88, R24, gdesc[UR16].tnspB, R88, gsb0 ;  /* 0x4020001018587df0 */ /* 0x000fe20008000858 */
[----:B------:R-:W-:Y:S02]  /*6f70*/  R2UR UR19, R119 ;  /* 0x00000000771372ca */ /* 0x000fe400000e0000 */
[----:B------:R-:W-:Y:S02]  /*6f80*/  WARPGROUP.DEPBAR.LE gsb0, 0x0 ;  /* 0x00008000000079c5 */ /* 0x000fe40000010000 */
[C---:B------:R-:W-:Y:S01]  /*6f90*/  VIADD R24, R118.reuse, 0xe0 ;  /* 0x000000e076187836 */ /* 0x040fe20000000000 */
[----:B------:R-:W-:Y:S01]  /*6fa0*/  IADD3 R26, R118, 0x1e0, RZ ;  /* 0x000001e0761a7810 */ /* 0x000fe20007ffe0ff */
[----:B------:R-:W-:Y:S01]  /*6fb0*/  IMAD.MOV.U32 R25, RZ, RZ, -0x3ffffff0 ;  /* 0xc0000010ff197424 */ /* 0x000fe200078e00ff */
[----:B------:R-:W-:Y:S02]  /*6fc0*/  MOV R27, 0xc0000010 ;  /* 0xc0000010001b7802 */ /* 0x000fe40000000f00 */
[----:B------:R-:W-:-:S02]  /*6fd0*/  R2UR UR6, R24 ;  /* 0x00000000180672ca */ /* 0x000fc400000e0000 */
[----:B------:R-:W-:Y:S02]  /*6fe0*/  R2UR UR7, R25 ;  /* 0x00000000190772ca */ /* 0x000fe400000e0000 */
[----:B------:R-:W-:Y:S02]  /*6ff0*/  R2UR UR10, R26 ;  /* 0x000000001a0a72ca */ /* 0x000fe400000e0000 */
[----:B------:R-:W-:Y:S02]  /*7000*/  R2UR UR11, R27 ;  /* 0x000000001b0b72ca */ /* 0x000fe400000e0000 */
        /* <DEDUP_REMOVED lines=8> */
[----:B------:R-:W-:Y:S01]  /*7090*/  IADD3 R118, R118, 0x2e0, RZ ;  /* 0x000002e076767810 */ /* 0x000fe20007ffe0ff */
[----:B------:R-:W-:Y:S01]  /*70a0*/  FADD R84, R81, R84 ;  /* 0x0000005451547221 */ /* 0x000fe20000000000 */
[----:B------:R-:W-:Y:S01]  /*70b0*/  WARPGROUP.ARRIVE ;  /* 0x00000000000079c5 */ /* 0x000fe20000000000 */
[----:B------:R-:W-:Y:S01]  /*70c0*/  FADD R22, R22, R17 ;  /* 0x0000001116167221 */ /* 0x000fe20000000000 */
[----:B------:R-:W-:Y:S01]  /*70d0*/  R2UR UR18, R118 ;  /* 0x00000000761272ca */ /* 0x000fe200000e0000 */
[----:B------:R-:W-:-:S02]  /*70e0*/  FADD R19, R84, R19 ;  /* 0x0000001354137221 */ /* 0x000fc40000000000 */
[----:B------:R-:W-:Y:S01]  /*70f0*/  FADD R18, R22, R14 ;  /* 0x0000000e16127221 */ /* 0x000fe20000000000 */
[----:B------:R-:W-:Y:S03]  /*7100*/  HGMMA.64x16x16.F32 R104, R24, gdesc[UR4].tnspB, R104, gsb0 ;  /* 0x4020000418687df0 */ /* 0x000fe60008000868 */
        /* <DEDUP_REMOVED lines=8> */
[----:B------:R-:W-:Y:S05]  /*7190*/  @P1 BRA `(.L_x_32) ;  /* 0x0000000000d01947 */ /* 0x000fea0003800000 */
[----:B------:R-:W-:Y:S01]  /*71a0*/  ISETP.LT.OR P1, PT, R6, 0x1, !P0 ;  /* 0x000000010600780c */ /* 0x000fe20004721670 */
[----:B------:R-:W-:-:S12]  /*71b0*/  BSSY B0, `(.L_x_33) ;  /* 0x0000031000007945 */ /* 0x000fd80003800000 */
[----:B------:R-:W-:Y:S05]  /*71c0*/  @P1 BRA `(.L_x_34) ;  /* 0x0000000000bc1947 */ /* 0x000fea0003800000 */
[----:B-1----:R-:W-:Y:S02]  /*71d0*/  LEA R10, R5, R2, 0x3 ;  /* 0x00000002050a7211 */ /* 0x002fe400078e18ff */
[----:B------:R-:W-:Y:S02]  /*71e0*/  SHF.L.U32 R17, R4, 0x1f, RZ ;  /* 0x0000001f04117819 */ /* 0x000fe400000006ff */
[----:B------:R-:W-:Y:S02]  /*71f0*/  ISETP.NE.AND P2, PT, R16, RZ, PT ;  /* 0x000000ff1000720c */ /* 0x000fe40003f45270 */
[----:B------:R-:W1:Y:S02]  /*7200*/  SYNCS.PHASECHK.TRANS64.TRYWAIT P1, [R10+URZ+0xd820], R17 ;  /* 0x00d820110a0075a7 */ /* 0x000e64000802017f */
[----:B-1----:R-:W-:Y:S09]  /*7210*/  @!P1 BRA `(.L_x_35) ;  /* 0x0000001800749947 */ /* 0x002ff20003800000 */
.L_x_72:
[----:B------:R-:W-:Y:S05]  /*7220*/  @P2 BRA `(.L_x_36) ;  /* 0x0000000000142947 */ /* 0x000fea0003800000 */
[----:B------:R-:W-:Y:S01]  /*7230*/  ISETP.NE.AND P1, PT, R13, RZ, PT ;  /* 0x000000ff0d00720c */ /* 0x000fe20003f25270 */
[----:B-1----:R-:W-:-:S04]  /*7240*/  IMAD.MOV.U32 R17, RZ, RZ, 0x3000 ;  /* 0x00003000ff117424 */ /* 0x002fc800078e00ff */
[----:B------:R2:W-:Y:S08]  /*7250*/  SYNCS.ARRIVE.TRANS64 RZ, [R10+URZ+0xd800], R17 ;  /* 0x00d800110aff79a7 */ /* 0x0005f0000800003f */
[----:B------:R-:W-:Y:S05]  /*7260*/  @!P1 BRA `(.L_x_36) ;  /* 0x0000000000049947 */ /* 0x000fea0003800000 */
[----:B------:R-:W-:Y:S01]  /*7270*/  BPT.TRAP 0x1 ;  /* 0x000000040000795c */ /* 0x000fe20000300000 */
.L_x_36:
[----:B------:R-:W-:Y:S01]  /*7280*/  IMAD R14, R5, 0x3000, R2 ;  /* 0x00003000050e7824 */ /* 0x000fe200078e0202 */
        /* <DEDUP_REMOVED lines=9> */
[----:B------:R-:W-:Y:S01]  /*7320*/  UMOV UR28, UR36 ;  /* 0x00000024001c7c82 */ /* 0x000fe20008000000 */
[----:B------:R-:W-:Y:S01]  /*7330*/  UMOV UR29, UR37 ;  /* 0x00000025001d7c82 */ /* 0x000fe20008000000 */
[----:B------:R-:W-:Y:S01]  /*7340*/  UMOV UR18, 0x10 ;  /* 0x0000001000127882 */ /* 0x000fe20000000000 */
[----:B------:R-:W-:Y:S01]  /*7350*/  UMOV UR20, UR36 ;  /* 0x0000002400147c82 */ /* 0x000fe20008000000 */
        /* <DEDUP_REMOVED lines=13> */
[----:B------:R-:W-:Y:S01]  /*7430*/  UMOV UR10, 0x20 ;  /* 0x00000020000a7882 */ /* 0x000fe20000000000 */
[----:B------:R-:W-:Y:S01]  /*7440*/  UMOV UR12, UR36 ;  /* 0x00000024000c7c82 */ /* 0x000fe20008000000 */
[----:B------:R-:W-:Y:S01]  /*7450*/  UMOV UR13, UR37 ;  /* 0x00000025000d7c82 */ /* 0x000fe20008000000 */
[----:B------:R-:W-:Y:S01]  /*7460*/  UMOV UR9, UR25 ;  /* 0x0000001900097c82 */ /* 0x000fe20008000000 */
[----:B------:R2:W-:Y:S01]  /*7470*/  UTMALDG.4D [UR24], [UR6], desc[UR30] ;  /* 0x00001e18060075b4 */ /* 0x0005e20008019000 */
[----:B------:R-:W-:Y:S01]  /*7480*/  UMOV UR11, UR27 ;  /* 0x0000001b000b7c82 */ /* 0x000fe20008000000 */
[----:B------:R2:W-:Y:S01]  /*7490*/  UTMALDG.4D [UR16], [UR6], desc[UR30] ;  /* 0x00001e10060075b4 */ /* 0x0005e20008019000 */
[----:B------:R2:W-:Y:S02]  /*74a0*/  UTMALDG.4D [UR8], [UR6], desc[UR30] ;  /* 0x00001e08060075b4 */ /* 0x0005e40008019000 */
[----:B--2---:R-:W-:Y:S01]  /*74b0*/  NOP ;  /* 0x0000000000007918 */ /* 0x004fe20000000000 */
.L_x_34:
[----:B------:R-:W-:Y:S05]  /*74c0*/  BSYNC B0 ;  /* 0x0000000000007941 */ /* 0x000fea0003800000 */
.L_x_33:
[----:B------:R-:W-:-:S07]  /*74d0*/  VIADD R6, R6, 0xffffffff ;  /* 0xffffffff06067836 */ /* 0x000fce0000000000 */
.L_x_32:
[C---:B------:R-:W-:Y:S01]  /*74e0*/  ISETP.GT.AND P3, PT, R12.reuse, 0x2, PT ;  /* 0x000000020c00780c */ /* 0x040fe20003f64270 */
[----:B------:R-:W-:Y:S01]  /*74f0*/  VIADD R12, R12, 0xffffffff ;  /* 0xffffffff0c0c7836 */ /* 0x000fe20000000000 */
[----:B------:R-:W-:Y:S02]  /*7500*/  IADD3 R11, R11, 0x1, RZ ;  /* 0x000000010b0b7810 */ /* 0x000fe40007ffe0ff */
[----:B-1----:R-:W-:Y:S02]  /*7510*/  IADD3 R10, R20, 0x1, RZ ;  /* 0x00000001140a7810 */ /* 0x002fe40007ffe0ff */
[----:B------:R-:W-:Y:S02]  /*7520*/  ISETP.NE.AND P1, PT, R11, 0x4, PT ;  /* 0x000000040b00780c */ /* 0x000fe40003f25270 */
[----:B------:R-:W-:Y:S02]  /*7530*/  ISETP.NE.AND P2, PT, R10, 0x4, PT ;  /* 0x000000040a00780c */ /* 0x000fe40003f45270 */
[----:B------:R-:W-:-:S02]  /*7540*/  SEL R14, RZ, 0x1, P1 ;  /* 0x00000001ff0e7807 */ /* 0x000fc40000800000 */
[----:B------:R-:W-:Y:S02]  /*7550*/  MOV R23, R0 ;  /* 0x0000000000177202 */ /* 0x000fe40000000f00 */
[----:B------:R-:W-:Y:S02]  /*7560*/  LOP3.LUT R3, R3, R14, RZ, 0x3c, !PT ;  /* 0x0000000e03037212 */ /* 0x000fe400078e3cff */
[----:B------:R-:W-:Y:S02]  /*7570*/  MOV R17, R9 ;  /* 0x0000000900117202 */ /* 0x000fe40000000f00 */
[----:B------:R-:W-:Y:S02]  /*7580*/  SEL R11, R11, RZ, P1 ;  /* 0x000000ff0b0b7207 */ /* 0x000fe40000800000 */
[----:B------:R-:W-:Y:S01]  /*7590*/  SEL R10, R10, RZ, P2 ;  /* 0x000000ff0a0a7207 */ /* 0x000fe20001000000 */
[----:B------:R-:W-:Y:S06]  /*75a0*/  @P3 BRA `(.L_x_37) ;  /* 0xffffffc800803947 */ /* 0x000fec000383ffff */
.L_x_24:
[----:B------:R-:W-:Y:S05]  /*75b0*/  WARPSYNC.ALL ;  /* 0x0000000000007948 */ /* 0x000fea0003800000 */
[----:B------:R-:W2:Y:S01]  /*75c0*/  SHFL.BFLY PT, R4, R19, 0x1, 0x1f ;  /* 0x0c201f0013047f89 */ /* 0x000ea200000e0000 */
[----:B------:R-:W-:Y:S01]  /*75d0*/  BSSY B0, `(.L_x_38) ;  /* 0x0000023000007945 */ /* 0x000fe20003800000 */
[----:B------:R-:W-:Y:S01]  /*75e0*/  IMAD.MOV.U32 R11, RZ, RZ, 0x7f800000 ;  /* 0x7f800000ff0b7424 */ /* 0x000fe200078e00ff */
[----:B------:R-:W-:Y:S01]  /*75f0*/  MOV R8, 0x3f800000 ;  /* 0x3f80000000087802 */ /* 0x000fe20000000f00 */
[----:B------:R-:W3:Y:S01]  /*7600*/  SHFL.BFLY PT, R3, R18, 0x1, 0x1f ;  /* 0x0c201f0012037f89 */ /* 0x000ee200000e0000 */
[----:B------:R-:W-:-:S02]  /*7610*/  IMAD.MOV.U32 R13, RZ, RZ, 0x7f800000 ;  /* 0x7f800000ff0d7424 */ /* 0x000fc400078e00ff */
[----:B--2---:R-:W-:Y:S01]  /*7620*/  FADD R4, R4, R19 ;  /* 0x0000001304047221 */ /* 0x004fe20000000000 */
[----:B---3--:R-:W-:-:S04]  /*7630*/  FADD R20, R3, R18 ;  /* 0x0000001203147221 */ /* 0x008fc80000000000 */
[----:B------:R-:W2:Y:S01]  /*7640*/  SHFL.BFLY PT, R5, R4, 0x2, 0x1f ;  /* 0x0c401f0004057f89 */ /* 0x000ea200000e0000 */
[----:B------:R-:W-:-:S03]  /*7650*/  MOV R3, 0x3f800000 ;  /* 0x3f80000000037802 */ /* 0x000fc60000000f00 */
[----:B------:R-:W3:Y:S01]  /*7660*/  SHFL.BFLY PT, R21, R20, 0x2, 0x1f ;  /* 0x0c401f0014157f89 */ /* 0x000ee200000e0000 */
[C---:B--2---:R-:W-:Y:S01]  /*7670*/  FSETP.NE.AND P0, PT, R4.reuse, -R5, PT ;  /* 0x800000050400720b */ /* 0x044fe20003f05000 */
[----:B------:R-:W-:Y:S01]  /*7680*/  FADD R6, R4, R5 ;  /* 0x0000000504067221 */ /* 0x000fe20000000000 */
[----:B---3--:R-:W-:-:S11]  /*7690*/  FADD R7, R20, R21 ;  /* 0x0000001514077221 */ /* 0x008fd60000000000 */
[----:B------:R-:W-:Y:S05]  /*76a0*/  @!P0 BRA `(.L_x_39) ;  /* 0x0000000000548947 */ /* 0x000fea0003800000 */
[----:B------:R-:W-:Y:S01]  /*76b0*/  IADD3 R3, R6, 0x1800000, RZ ;  /* 0x0180000006037810 */ /* 0x000fe20007ffe0ff */
[----:B------:R-:W-:Y:S03]  /*76c0*/  BSSY B1, `(.L_x_40) ;  /* 0x000000c000017945 */ /* 0x000fe60003800000 */
[----:B------:R-:W-:-:S04]  /*76d0*/  LOP3.LUT R3, R3, 0x7f800000, RZ, 0xc0, !PT ;  /* 0x7f80000003037812 */ /* 0x000fc800078ec0ff */
[----:B------:R-:W-:-:S13]  /*76e0*/  ISETP.GT.U32.AND P0, PT, R3, 0x1ffffff, PT ;  /* 0x01ffffff0300780c */ /* 0x000fda0003f04070 */
[----:B------:R-:W-:Y:S05]  /*76f0*/  @P0 BRA `(.L_x_41) ;  /* 0x0000000000100947 */ /* 0x000fea0003800000 */
[----:B------:R-:W-:Y:S02]  /*7700*/  MOV R4, R6 ;  /* 0x0000000600047202 */ /* 0x000fe40000000f00 */
[----:B-1----:R-:W-:-:S07]  /*7710*/  MOV R17, 0x7730 ;  /* 0x0000773000117802 */ /* 0x002fce0000000f00 */
[----:B------:R-:W-:Y:S05]  /*7720*/  CALL.REL.NOINC `($__internal_0_$__cuda_sm20_rcp_rn_f32_slowpath) ;  /* 0x0000001400447944 */ /* 0x000fea0003c00000 */
[----:B------:R-:W-:Y:S05]  /*7730*/  BRA `(.L_x_42) ;  /* 0x0000000000107947 */ /* 0x000fea0003800000 */
.L_x_41:
[----:B------:R-:W2:Y:S02]  /*7740*/  MUFU.RCP R3, R6 ;  /* 0x0000000600037308 */ /* 0x000ea40000001000 */
[----:B--2---:R-:W-:-:S04]  /*7750*/  FFMA R4, R6, R3, -1 ;  /* 0xbf80000006047423 */ /* 0x004fc80000000003 */
[----:B------:R-:W-:-:S04]  /*7760*/  FADD.FTZ R4, -R4, -RZ ;  /* 0x800000ff04047221 */ /* 0x000fc80000010100 */
[----:B------:R-:W-:-:S07]  /*7770*/  FFMA R3, R3, R4, R3 ;  /* 0x0000000403037223 */ /* 0x000fce0000000003 */
.L_x_42:
[----:B------:R-:W-:Y:S05]  /*7780*/  BSYNC B1 ;  /* 0x0000000000017941 */ /* 0x000fea0003800000 */
.L_x_40:
[----:B------:R-:W-:Y:S01]  /*7790*/  FSETP.GEU.AND P0, PT, |R6|, 1.175494350822287508e-38, PT ;  /* 0x008000000600780b */ /* 0x000fe20003f0e200 */
[----:B------:R-:W-:-:S12]  /*77a0*/  ULDC UR6, c[0x0][0x600] ;  /* 0x0001800000067ab9 */ /* 0x000fd80000000800 */
[----:B------:R-:W-:-:S04]  /*77b0*/  @!P0 FMUL R6, R6, 16777216 ;  /* 0x4b80000006068820 */ /* 0x000fc80000400000 */
[----:B------:R-:W2:Y:S02]  /*77c0*/  MUFU.LG2 R4, R6 ;  /* 0x0000000600047308 */ /* 0x000ea40000000c00 */
[----:B--2---:R-:W-:-:S04]  /*77d0*/  @!P0 FADD R4, R4, -24 ;  /* 0xc1c0000004048421 */ /* 0x004fc80000000000 */
[----:B------:R-:W-:-:S04]  /*77e0*/  FMUL R13, R4, 0.69314718246459960938 ;  /* 0x3f317218040d7820 */ /* 0x000fc80000400000 */
[----:B------:R-:W-:-:S07]  /*77f0*/  FFMA R13, R0, UR6, R13 ;  /* 0x00000006000d7c23 */ /* 0x000fce000800000d */
.L_x_39:
[----:B------:R-:W-:Y:S05]  /*7800*/  BSYNC B0 ;  /* 0x0000000000007941 */ /* 0x000fea0003800000 */
.L_x_38:
[----:B------:R-:W-:Y:S01]  /*7810*/  FSETP.NE.AND P0, PT, R20, -R21, PT ;  /* 0x800000151400720b */ /* 0x000fe20003f05000 */
[----:B------:R-:W-:Y:S01]  /*7820*/  ULDC UR4, c[0x0][0x608] ;  /* 0x0001820000047ab9 */ /* 0x000fe20000000800 */
[----:B------:R-:W-:Y:S01]  /*7830*/  BSSY B0, `(.L_x_43) ;  /* 0x0000025000007945 */ /* 0x000fe20003800000 */
[----:B------:R-:W-:-:S04]  /*7840*/  FMUL R3, R3, UR4 ;  /* 0x0000000403037c20 */ /* 0x000fc80008400000 */
[-C--:B------:R-:W-:Y:S01]  /*7850*/  FMUL R104, R104, R3.reuse ;  /* 0x0000000368687220 */ /* 0x080fe20000400000 */
        /* <DEDUP_REMOVED lines=10> */
[----:B------:R-:W-:Y:S01]  /*7900*/  FMUL R93, R93, R3 ;  /* 0x000000035d5d7220 */ /* 0x000fe20000400000 */
[----:B------:R-:W-:Y:S06]  /*7910*/  @!P0 BRA `(.L_x_44) ;  /* 0x0000000000588947 */ /* 0x000fec0003800000 */
[----:B------:R-:W-:Y:S01]  /*7920*/  VIADD R0, R7, 0x1800000 ;  /* 0x0180000007007836 */ /* 0x000fe20000000000 */
[----:B------:R-:W-:Y:S04]  /*7930*/  BSSY B1, `(.L_x_45) ;  /* 0x000000d000017945 */ /* 0x000fe80003800000 */
[----:B------:R-:W-:-:S04]  /*7940*/  LOP3.LUT R0, R0, 0x7f800000, RZ, 0xc0, !PT ;  /* 0x7f80000000007812 */ /* 0x000fc800078ec0ff */
[----:B------:R-:W-:-:S13]  /*7950*/  ISETP.GT.U32.AND P0, PT, R0, 0x1ffffff, PT ;  /* 0x01ffffff0000780c */ /* 0x000fda0003f04070 */
[----:B------:R-:W-:Y:S05]  /*7960*/  @P0 BRA `(.L_x_46) ;  /* 0x0000000000140947 */ /* 0x000fea0003800000 */
[----:B------:R-:W-:Y:S02]  /*7970*/  MOV R4, R7 ;  /* 0x0000000700047202 */ /* 0x000fe40000000f00 */
[----:B-1----:R-:W-:-:S07]  /*7980*/  MOV R17, 0x79a0 ;  /* 0x000079a000117802 */ /* 0x002fce0000000f00 */
[----:B------:R-:W-:Y:S05]  /*7990*/  CALL.REL.NOINC `($__internal_0_$__cuda_sm20_rcp_rn_f32_slowpath) ;  /* 0x0000001000a87944 */ /* 0x000fea0003c00000 */
[----:B------:R-:W-:Y:S01]  /*79a0*/  MOV R8, R3 ;  /* 0x0000000300087202 */ /* 0x000fe20000000f00 */
[----:B------:R-:W-:Y:S06]  /*79b0*/  BRA `(.L_x_47) ;  /* 0x0000000000107947 */ /* 0x000fec0003800000 */
.L_x_46:
[----:B------:R-:W2:Y:S02]  /*79c0*/  MUFU.RCP R8, R7 ;  /* 0x0000000700087308 */ /* 0x000ea40000001000 */
[----:B--2---:R-:W-:-:S04]  /*79d0*/  FFMA R0, R7, R8, -1 ;  /* 0xbf80000007007423 */ /* 0x004fc80000000008 */
[----:B------:R-:W-:-:S04]  /*79e0*/  FADD.FTZ R3, -R0, -RZ ;  /* 0x800000ff00037221 */ /* 0x000fc80000010100 */
[----:B------:R-:W-:-:S07]  /*79f0*/  FFMA R8, R8, R3, R8 ;  /* 0x0000000308087223 */ /* 0x000fce0000000008 */
.L_x_47:
[----:B------:R-:W-:Y:S05]  /*7a00*/  BSYNC B1 ;  /* 0x0000000000017941 */ /* 0x000fea0003800000 */
.L_x_45:
[----:B------:R-:W-:Y:S01]  /*7a10*/  FSETP.GEU.AND P0, PT, |R7|, 1.175494350822287508e-38, PT ;  /* 0x008000000700780b */ /* 0x000fe20003f0e200 */
[----:B------:R-:W-:-:S12]  /*7a20*/  ULDC UR4, c[0x0][0x600] ;  /* 0x0001800000047ab9 */ /* 0x000fd80000000800 */
[----:B------:R-:W-:-:S04]  /*7a30*/  @!P0 FMUL R7, R7, 16777216 ;  /* 0x4b80000007078820 */ /* 0x000fc80000400000 */
[----:B------:R-:W2:Y:S02]  /*7a40*/  MUFU.LG2 R0, R7 ;  /* 0x0000000700007308 */ /* 0x000ea40000000c00 */
[----:B--2---:R-:W-:-:S04]  /*7a50*/  @!P0 FADD R0, R0, -24 ;  /* 0xc1c0000000008421 */ /* 0x004fc80000000000 */
[----:B------:R-:W-:-:S04]  /*7a60*/  FMUL R0, R0, 0.69314718246459960938 ;  /* 0x3f31721800007820 */ /* 0x000fc80000400000 */
[----:B------:R-:W-:-:S07]  /*7a70*/  FFMA R11, R9, UR4, R0 ;  /* 0x00000004090b7c23 */ /* 0x000fce0008000000 */
.L_x_44:
[----:B------:R-:W-:Y:S05]  /*7a80*/  BSYNC B0 ;  /* 0x0000000000007941 */ /* 0x000fea0003800000 */
.L_x_43:
[----:B------:R-:W2:Y:S01]  /*7a90*/  S2R R0, SR_TID.X ;  /* 0x0000000000007919 */ /* 0x000ea20000002100 */
[----:B------:R-:W-:Y:S01]  /*7aa0*/  ULDC UR4, c[0x0][0x608] ;  /* 0x0001820000047ab9 */ /* 0x000fe20000000800 */
[----:B------:R-:W-:Y:S01]  /*7ab0*/  ULDC.64 UR8, c[0x0][0x208] ;  /* 0x0000820000087ab9 */ /* 0x000fe20000000a00 */
[----:B------:R-:W-:Y:S01]  /*7ac0*/  FMUL R8, R8, UR4 ;  /* 0x0000000408087c20 */ /* 0x000fe20008400000 */
[----:B------:R-:W-:Y:S01]  /*7ad0*/  BSSY B0, `(.L_x_48) ;  /* 0x0000019000007945 */ /* 0x000fe20003800000 */
[----:B-1----:R-:W-:Y:S02]  /*7ae0*/  SHF.R.U32.HI R17, RZ, 0x5, R16 ;  /* 0x00000005ff117819 */ /* 0x002fe40000011610 */
[----:B--2---:R-:W-:-:S13]  /*7af0*/  LOP3.LUT P0, R18, R0, 0x3, RZ, 0xc0, !PT ;  /* 0x0000000300127812 */ /* 0x004fda000780c0ff */
[----:B------:R-:W-:Y:S05]  /*7b00*/  @P0 BRA `(.L_x_49) ;  /* 0x0000000000540947 */ /* 0x000fea0003800000 */
[----:B------:R-:W1:Y:S01]  /*7b10*/  S2UR UR4, SR_CTAID.X ;  /* 0x00000000000479c3 */ /* 0x000e620000002500 */
[----:B------:R-:W-:Y:S01]  /*7b20*/  SHF.R.U32.HI R0, RZ, 0x2, R0 ;  /* 0x00000002ff007819 */ /* 0x000fe20000011600 */
[----:B------:R-:W-:-:S03]  /*7b30*/  IMAD.SHL.U32 R3, R17, 0x10, RZ ;  /* 0x0000001011037824 */ /* 0x000fc600078e00ff */
[----:B------:R-:W-:-:S04]  /*7b40*/  LOP3.LUT R0, R0, 0x7, RZ, 0xc0, !PT ;  /* 0x0000000700007812 */ /* 0x000fc800078ec0ff */
[----:B------:R-:W-:Y:S01]  /*7b50*/  LOP3.LUT R0, R3, 0xfffffff0, R0, 0xe2, !PT ;  /* 0xfffffff003007812 */ /* 0x000fe200078ee200 */
[----:B-1----:R-:W-:-:S03]  /*7b60*/  USHF.L.U32 UR6, UR4, 0x6, URZ ;  /* 0x0000000604067899 */ /* 0x002fc6000800063f */
[----:B------:R-:W-:Y:S02]  /*7b70*/  ULDC.64 UR4, c[0x0][0x688] ;  /* 0x0001a20000047ab9 */ /* 0x000fe40000000a00 */
[----:B------:R-:W-:Y:S02]  /*7b80*/  UIMAD UR4, UR36, UR4, UR6 ;  /* 0x00000004240472a4 */ /* 0x000fe4000f8e0206 */
[----:B------:R-:W-:Y:S02]  /*7b90*/  IADD3 R3, R0, UR6, RZ ;  /* 0x0000000600037c10 */ /* 0x000fe4000fffe0ff */
[----:B------:R-:W-:Y:S02]  /*7ba0*/  UIMAD UR4, UR37, UR5, UR4 ;  /* 0x00000005250472a4 */ /* 0x000fe4000f8e0204 */
[C---:B------:R-:W-:Y:S01]  /*7bb0*/  IADD3 R4, R3.reuse, 0x8, RZ ;  /* 0x0000000803047810 */ /* 0x040fe20007ffe0ff */
[----:B------:R-:W-:Y:S02]  /*7bc0*/  ULDC UR5, c[0x0][0x288] ;  /* 0x0000a20000057ab9 */ /* 0x000fe40000000800 */
[----:B------:R-:W-:-:S02]  /*7bd0*/  ISETP.GE.U32.AND P0, PT, R3, UR5, PT ;  /* 0x0000000503007c0c */ /* 0x000fc4000bf06070 */
[----:B------:R-:W-:Y:S02]  /*7be0*/  IADD3 R0, P2, R0, UR4, RZ ;  /* 0x0000000400007c10 */ /* 0x000fe4000ff5e0ff */
[----:B------:R-:W-:Y:S01]  /*7bf0*/  ISETP.GE.U32.AND P1, PT, R4, UR5, PT ;  /* 0x0000000504007c0c */ /* 0x000fe2000bf26070 */
[----:B------:R-:W-:Y:S02]  /*7c00*/  ULDC.64 UR4, c[0x0][0x680] ;  /* 0x0001a00000047ab9 */ /* 0x000fe40000000a00 */
[----:B------:R-:W-:Y:S01]  /*7c10*/  IMAD.X R3, RZ, RZ, RZ, P2 ;  /* 0x000000ffff037224 */ /* 0x000fe200010e06ff */
[----:B------:R-:W-:-:S04]  /*7c20*/  LEA R4, P2, R0, UR4, 0x2 ;  /* 0x0000000400047c11 */ /* 0x000fc8000f8410ff */
[----:B------:R-:W-:-:S05]  /*7c30*/  LEA.HI.X R5, R0, UR5, R3, 0x2, P2 ;  /* 0x0000000500057c11 */ /* 0x000fca00090f1403 */
[----:B------:R1:W-:Y:S04]  /*7c40*/  @!P0 STG.E desc[UR8][R4.64], R13 ;  /* 0x0000000d04008986 */ /* 0x0003e8000c101908 */
[----:B------:R1:W-:Y:S02]  /*7c50*/  @!P1 STG.E desc[UR8][R4.64+0x20], R11 ;  /* 0x0000200b04009986 */ /* 0x0003e4000c101908 */
.L_x_49:
[----:B------:R-:W-:Y:S05]  /*7c60*/  BSYNC B0 ;  /* 0x0000000000007941 */ /* 0x000fea0003800000 */
.L_x_48:
[----:B------:R-:W-:Y:S01]  /*7c70*/  ULDC.64 UR4, c[0x0][0x730] ;  /* 0x0001cc0000047ab9 */ /* 0x000fe20000000a00 */
[-C--:B------:R-:W-:Y:S01]  /*7c80*/  FMUL R106, R106, R8.reuse ;  /* 0x000000086a6a7220 */ /* 0x080fe20000400000 */
[----:B------:R-:W-:Y:S01]  /*7c90*/  ISETP.NE.U32.AND P0, PT, RZ, UR4, PT ;  /* 0x00000004ff007c0c */ /* 0x000fe2000bf05070 */
[-C--:B------:R-:W-:Y:S01]  /*7ca0*/  FMUL R22, R107, R8.reuse ;  /* 0x000000086b167220 */ /* 0x080fe20000400000 */
[-C--:B------:R-:W-:Y:S01]  /*7cb0*/  FMUL R110, R110, R8.reuse ;  /* 0x000000086e6e7220 */ /* 0x080fe20000400000 */
[-C--:B------:R-:W-:Y:S01]  /*7cc0*/  FMUL R24, R111, R8.reuse ;  /* 0x000000086f187220 */ /* 0x080fe20000400000 */
[----:B------:R-:W-:Y:S01]  /*7cd0*/  ISETP.NE.AND.EX P0, PT, RZ, UR5, PT, P0 ;  /* 0x00000005ff007c0c */ /* 0x000fe2000bf05300 */
[-C--:B------:R-:W-:Y:S01]  /*7ce0*/  FMUL R98, R98, R8.reuse ;  /* 0x0000000862627220 */ /* 0x080fe20000400000 */
[-C--:B------:R-:W-:Y:S01]  /*7cf0*/  FMUL R26, R99, R8.reuse ;  /* 0x00000008631a7220 */ /* 0x080fe20000400000 */
[-C--:B------:R-:W-:Y:S01]  /*7d00*/  FMUL R102, R102, R8.reuse ;  /* 0x0000000866667220 */ /* 0x080fe20000400000 */
[-C--:B------:R-:W-:Y:S01]  /*7d10*/  FMUL R28, R103, R8.reuse ;  /* 0x00000008671c7220 */ /* 0x080fe20000400000 */
[-C--:B------:R-:W-:Y:S01]  /*7d20*/  FMUL R90, R90, R8.reuse ;  /* 0x000000085a5a7220 */ /* 0x080fe20000400000 */
[-C--:B------:R-:W-:Y:S01]  /*7d30*/  FMUL R30, R91, R8.reuse ;  /* 0x000000085b1e7220 */ /* 0x080fe20000400000 */
[-C--:B------:R-:W-:Y:S01]  /*7d40*/  FMUL R94, R94, R8.reuse ;  /* 0x000000085e5e7220 */ /* 0x080fe20000400000 */
[----:B------:R-:W-:-:S05]  /*7d50*/  FMUL R32, R95, R8 ;  /* 0x000000085f207220 */ /* 0x000fca0000400000 */
[----:B------:R-:W-:Y:S05]  /*7d60*/  @P0 BRA `(.L_x_50) ;  /* 0x0000000000200947 */ /* 0x000fea0003800000 */
[----:B------:R-:W-:Y:S02]  /*7d70*/  ULDC.64 UR4, c[0x0][0x728] ;  /* 0x0001ca0000047ab9 */ /* 0x000fe40000000a00 */
[----:B------:R-:W-:-:S04]  /*7d80*/  ISETP.NE.U32.AND P0, PT, RZ, UR4, PT ;  /* 0x00000004ff007c0c */ /* 0x000fc8000bf05070 */
[----:B------:R-:W-:-:S13]  /*7d90*/  ISETP.NE.AND.EX P0, PT, RZ, UR5, PT, P0 ;  /* 0x00000005ff007c0c */ /* 0x000fda000bf05300 */
[----:B------:R-:W-:Y:S05]  /*7da0*/  @!P0 BRA `(.L_x_51) ;  /* 0x00000000000c8947 */ /* 0x000fea0003800000 */
[----:B-1----:R-:W1:Y:S02]  /*7db0*/  LDC.64 R4, c[0x0][0x728] ;  /* 0x0001ca00ff047b82 */ /* 0x002e640000000a00 */
[----:B-1----:R2:W5:Y:S01]  /*7dc0*/  LDG.E R4, desc[UR8][R4.64] ;  /* 0x0000000804047981 */ /* 0x002562000c1e1900 */
[----:B------:R-:W-:Y:S05]  /*7dd0*/  BRA `(.L_x_50) ;  /* 0x0000000000047947 */ /* 0x000fea0003800000 */
.L_x_51:
[----:B-1----:R-:W3:Y:S02]  /*7de0*/  LDC R4, c[0x0][0x720] ;  /* 0x0001c800ff047b82 */ /* 0x002ee40000000800 */
.L_x_50:
[----:B------:R-:W-:Y:S02]  /*7df0*/  MOV R0, RZ ;  /* 0x000000ff00007202 */ /* 0x000fe40000000f00 */
[----:B---3-5:R-:W-:Y:S02]  /*7e00*/  MOV R19, R4 ;  /* 0x0000000400137202 */ /* 0x028fe40000000f00 */
[----:B------:R-:W-:-:S13]  /*7e10*/  LOP3.LUT P0, RZ, R0, 0x9f, RZ, 0xc0, !PT ;  /* 0x0000009f00ff7812 */ /* 0x000fda000780c0ff */
[----:B------:R-:W-:Y:S05]  /*7e20*/  @!P0 BRA `(.L_x_52) ;  /* 0x0000000000408947 */ /* 0x000fea0003800000 */
[----:B------:R-:W-:Y:S01]  /*7e30*/  MOV R0, 0x0 ;  /* 0x0000000000007802 */ /* 0x000fe20000000f00 */
[----:B------:R-:W-:Y:S01]  /*7e40*/  ULDC.64 UR4, c[0x4][0x70] ;  /* 0x01001c0000047ab9 */ /* 0x000fe20000000a00 */
[----:B------:R-:W-:Y:S01]  /*7e50*/  ULDC.64 UR6, c[0x4][0x8] ;  /* 0x0100020000067ab9 */ /* 0x000fe20000000a00 */
[----:B-1----:R-:W-:Y:S01]  /*7e60*/  MOV R4, UR4 ;  /* 0x0000000400047c02 */ /* 0x002fe20008000f00 */
[----:B------:R1:W3:Y:S01]  /*7e70*/  LDC.64 R14, c[0x4][R0] ;  /* 0x01000000000e7b82 */ /* 0x0002e20000000a00 */
[----:B--2---:R-:W-:Y:S01]  /*7e80*/  IMAD.U32 R5, RZ, RZ, UR5 ;  /* 0x00000005ff057e24 */ /* 0x004fe2000f8e00ff */
[----:B------:R-:W-:Y:S01]  /*7e90*/  ULDC.64 UR4, c[0x4][0x78] ;  /* 0x01001e0000047ab9 */ /* 0x000fe20000000a00 */
[----:B------:R-:W-:Y:S01]  /*7ea0*/  IMAD.U32 R10, RZ, RZ, UR6 ;  /* 0x00000006ff0a7e24 */ /* 0x000fe2000f8e00ff */
[----:B------:R-:W-:Y:S01]  /*7eb0*/  MOV R6, UR4 ;  /* 0x0000000400067c02 */ /* 0x000fe20008000f00 */
[----:B------:R-:W-:Y:S01]  /*7ec0*/  IMAD.MOV.U32 R12, RZ, RZ, 0x1 ;  /* 0x00000001ff0c7424 */ /* 0x000fe200078e00ff */
[----:B------:R-:W-:-:S02]  /*7ed0*/  MOV R7, UR5 ;  /* 0x0000000500077c02 */ /* 0x000fc40008000f00 */
[----:B------:R-:W-:Y:S02]  /*7ee0*/  MOV R11, UR7 ;  /* 0x00000007000b7c02 */ /* 0x000fe40008000f00 */
[----:B------:R-:W-:Y:S02]  /*7ef0*/  MOV R8, 0x70 ;  /* 0x0000007000087802 */ /* 0x000fe40000000f00 */
[----:B-1----:R-:W-:-:S07]  /*7f00*/  MOV R13, RZ ;  /* 0x000000ff000d7202 */ /* 0x002fce0000000f00 */
[----:B------:R-:W-:-:S07]  /*7f10*/  LEPC R20, `(.L_x_52) ;  /* 0x000000001014794e */ /* 0x000fce0000000000 */
[----:B---3--:R-:W-:Y:S05]  /*7f20*/  CALL.ABS.NOINC R14 ;  /* 0x000000000e007343 */ /* 0x008fea0003c00000 */
.L_x_52:
        /* <DEDUP_REMOVED lines=9> */
[----:B------:R-:W-:Y:S01]  /*7fc0*/  MOV R6, UR6 ;  /* 0x0000000600067c02 */ /* 0x000fe20008000f00 */
[----:B------:R-:W-:Y:S01]  /*7fd0*/  IMAD.U32 R10, RZ, RZ, UR4 ;  /* 0x00000004ff0a7e24 */ /* 0x000fe2000f8e00ff */
[----:B------:R-:W-:Y:S01]  /*7fe0*/  MOV R7, UR7 ;  /* 0x0000000700077c02 */ /* 0x000fe20008000f00 */
[----:B------:R-:W-:Y:S01]  /*7ff0*/  IMAD.MOV.U32 R12, RZ, RZ, 0x1 ;  /* 0x00000001ff0c7424 */ /* 0x000fe200078e00ff */
[----:B------:R-:W-:-:S02]  /*8000*/  MOV R11, UR5 ;  /* 0x00000005000b7c02 */ /* 0x000fc40008000f00 */
[----:B------:R-:W-:Y:S02]  /*8010*/  MOV R8, 0x70 ;  /* 0x0000007000087802 */ /* 0x000fe40000000f00 */
[----:B-1----:R-:W-:-:S07]  /*8020*/  MOV R13, RZ ;  /* 0x000000ff000d7202 */ /* 0x002fce0000000f00 */
[----:B------:R-:W-:-:S07]  /*8030*/  LEPC R20, `(.L_x_53) ;  /* 0x000000001014794e */ /* 0x000fce0000000000 */
[----:B---3--:R-:W-:Y:S05]  /*8040*/  CALL.ABS.NOINC R14 ;  /* 0x000000000e007343 */ /* 0x008fea0003c00000 */
.L_x_53:
[----:B-12---:R-:W1:Y:S01]  /*8050*/  S2R R5, SR_TID.X ;  /* 0x0000000000057919 */ /* 0x006e620000002100 */
[----:B------:R-:W-:Y:S01]  /*8060*/  ULDC.64 UR4, c[0x0][0x730] ;  /* 0x0001cc0000047ab9 */ /* 0x000fe20000000a00 */
[----:B------:R-:W-:Y:S01]  /*8070*/  IADD3 R16, R16, 0x1f, RZ ;  /* 0x0000001f10107810 */ /* 0x000fe20007ffe0ff */
[----:B------:R-:W-:Y:S01]  /*8080*/  IMAD R17, R17, 0x10, R18 ;  /* 0x0000001011117824 */ /* 0x000fe200078e0212 */
[----:B------:R-:W-:-:S04]  /*8090*/  ISETP.NE.U32.AND P0, PT, RZ, UR4, PT ;  /* 0x00000004ff007c0c */ /* 0x000fc8000bf05070 */
[----:B------:R-:W-:-:S13]  /*80a0*/  ISETP.NE.AND.EX P0, PT, RZ, UR5, PT, P0 ;  /* 0x00000005ff007c0c */ /* 0x000fda000bf05300 */
[----:B------:R-:W2:Y:S01]  /*80b0*/  @P0 LDC R19, c[0x0][0x720] ;  /* 0x0001c800ff130b82 */ /* 0x000ea20000000800 */
[----:B------:R-:W-:Y:S02]  /*80c0*/  ISETP.GT.U32.AND P0, PT, R16, 0x3e, PT ;  /* 0x0000003e1000780c */ /* 0x000fe40003f04070 */
[----:B-1----:R-:W-:Y:S02]  /*80d0*/  SHF.L.U32 R0, R5, 0x4, RZ ;  /* 0x0000000405007819 */ /* 0x002fe400000006ff */
[----:B------:R-:W-:Y:S02]  /*80e0*/  SHF.R.U32.HI R3, RZ, 0x1, R5 ;  /* 0x00000001ff037819 */ /* 0x000fe40000011605 */
[C---:B------:R-:W-:Y:S02]  /*80f0*/  LOP3.LUT R4, R0.reuse, 0x40, RZ, 0xc0, !PT ;  /* 0x0000004000047812 */ /* 0x040fe400078ec0ff */
[----:B------:R-:W-:Y:S02]  /*8100*/  LOP3.LUT R0, R0, 0x80, RZ, 0xc0, !PT ;  /* 0x0000008000007812 */ /* 0x000fe400078ec0ff */
[----:B------:R-:W-:-:S02]  /*8110*/  LOP3.LUT R4, R4, 0x8, R3, 0xf8, !PT ;  /* 0x0000000804047812 */ /* 0x000fc400078ef803 */
[----:B------:R-:W-:Y:S01]  /*8120*/  SHF.L.U32 R3, R5, 0x1, RZ ;  /* 0x0000000105037819 */ /* 0x000fe200000006ff */
[----:B------:R-:W-:Y:S02]  /*8130*/  IMAD.U32 R0, R17, 0x10, R0 ;  /* 0x0000001011007824 */ /* 0x000fe400078e0000 */
[-C--:B--2---:R-:W-:Y:S01]  /*8140*/  FMUL R104, R104, R19.reuse ;  /* 0x0000001368687220 */ /* 0x084fe20000400000 */
[----:B------:R-:W-:Y:S01]  /*8150*/  LOP3.LUT R3, R4, 0x8, R3, 0x78, !PT ;  /* 0x0000000804037812 */ /* 0x000fe200078e7803 */
[-C--:B------:R-:W-:Y:S01]  /*8160*/  FMUL R105, R105, R19.reuse ;  /* 0x0000001369697220 */ /* 0x080fe20000400000 */
[-C--:B------:R-:W-:Y:S01]  /*8170*/  FMUL R108, R108, R19.reuse ;  /* 0x000000136c6c7220 */ /* 0x080fe20000400000 */
[----:B------:R-:W-:Y:S01]  /*8180*/  FMUL R109, R109, R19 ;  /* 0x000000136d6d7220 */ /* 0x000fe20000400000 */
[----:B------:R-:W-:Y:S01]  /*8190*/  IADD3 R7, R0, R3, RZ ;  /* 0x0000000300077210 */ /* 0x000fe20007ffe0ff */
[-C--:B------:R-:W-:Y:S01]  /*81a0*/  FMUL R0, R106, R19.reuse ;  /* 0x000000136a007220 */ /* 0x080fe20000400000 */
[-C--:B------:R-:W-:Y:S01]  /*81b0*/  FMUL R3, R22, R19.reuse ;  /* 0x0000001316037220 */ /* 0x080fe20000400000 */
[-C--:B------:R-:W-:Y:S01]  /*81c0*/  FMUL R4, R110, R19.reuse ;  /* 0x000000136e047220 */ /* 0x080fe20000400000 */
[-C--:B------:R-:W-:Y:S01]  /*81d0*/  FMUL R5, R24, R19.reuse ;  /* 0x0000001318057220 */ /* 0x080fe20000400000 */
[----:B------:R-:W-:Y:S01]  /*81e0*/  F2FP.F16.F32.PACK_AB R104, R105, R104 ;  /* 0x000000686968723e */ /* 0x000fe200000000ff */
        /* <DEDUP_REMOVED lines=16> */
[----:B------:R-:W-:-:S02]  /*82f0*/  F2FP.F16.F32.PACK_AB R105, R3, R0 ;  /* 0x000000000369723e */ /* 0x000fc400000000ff */
[----:B------:R-:W-:Y:S02]  /*8300*/  F2FP.F16.F32.PACK_AB R106, R109, R108 ;  /* 0x0000006c6d6a723e */ /* 0x000fe400000000ff */
[----:B------:R-:W-:Y:S01]  /*8310*/  F2FP.F16.F32.PACK_AB R107, R5, R4 ;  /* 0x00000004056b723e */ /* 0x000fe200000000ff */
[----:B------:R-:W-:Y:S06]  /*8320*/  @P0 BRA `(.L_x_54) ;  /* 0x0000000000040947 */ /* 0x000fec0003800000 */
[----:B------:R-:W-:-:S04]  /*8330*/  DEPBAR.LE SB0, 0x1 ;  /* 0x000080400000791a */ /* 0x000fc80000000000 */
.L_x_54:
[----:B------:R-:W-:Y:S05]  /*8340*/  WARPSYNC.ALL ;  /* 0x0000000000007948 */ /* 0x000fea0003800000 */
[----:B------:R-:W-:Y:S01]  /*8350*/  BAR.SYNC.DEFER_BLOCKING 0x1, 0x80 ;  /* 0x0042000000007b1d */ /* 0x000fe20000010000 */
[----:B------:R-:W-:Y:S02]  /*8360*/  LEA R7, R7, R2, 0x1 ;  /* 0x0000000207077211 */ /* 0x000fe400078e08ff */
[----:B------:R-:W-:Y:S02]  /*8370*/  F2FP.F16.F32.PACK_AB R96, R97, R96 ;  /* 0x000000606160723e */ /* 0x000fe400000000ff */
[----:B------:R-:W-:Y:S01]  /*8380*/  F2FP.F16.F32.PACK_AB R97, R6, R9 ;  /* 0x000000090661723e */ /* 0x000fe200000000ff */
[----:B------:R-:W-:Y:S01]  /*8390*/  BSSY B0, `(.L_x_55) ;  /* 0x0000018000007945 */ /* 0x000fe20003800000 */
[----:B------:R-:W-:-:S02]  /*83a0*/  F2FP.F16.F32.PACK_AB R98, R101, R100 ;  /* 0x000000646562723e */ /* 0x000fc400000000ff */
[----:B------:R-:W-:Y:S01]  /*83b0*/  F2FP.F16.F32.PACK_AB R99, R8, R11 ;  /* 0x0000000b0863723e */ /* 0x000fe200000000ff */
[----:B------:R1:W-:Y:S01]  /*83c0*/  STSM.16.M88.4 [R7], R104 ;  /* 0x0000006807007844 */ /* 0x0003e20000000200 */
[----:B------:R-:W-:Y:S01]  /*83d0*/  @!PT LDS RZ, [RZ] ;  /* 0x00000000fffff984 */ /* 0x000fe20000000800 */
[----:B------:R-:W-:Y:S01]  /*83e0*/  @!PT LDS RZ, [RZ] ;  /* 0x00000000fffff984 */ /* 0x000fe20000000800 */
[----:B------:R-:W-:Y:S01]  /*83f0*/  @!PT LDS RZ, [RZ] ;  /* 0x00000000fffff984 */ /* 0x000fe20000000800 */
[----:B------:R-:W-:Y:S01]  /*8400*/  @!PT LDS RZ, [RZ] ;  /* 0x00000000fffff984 */ /* 0x000fe20000000800 */
[----:B------:R2:W-:Y:S06]  /*8410*/  MEMBAR.ALL.CTA ;  /* 0x0000000000007992 */ /* 0x0005ec0000008000 */
[----:B--2---:R-:W2:Y:S02]  /*8420*/  FENCE.VIEW.ASYNC.S ;  /* 0x00000000000073c6 */ /* 0x004ea40000000000 */
[----:B--2---:R-:W-:Y:S06]  /*8430*/  BAR.SYNC.DEFER_BLOCKING 0x1, 0x80 ;  /* 0x0042000000007b1d */ /* 0x004fec0000010000 */
[----:B------:R-:W-:Y:S05]  /*8440*/  @P0 BRA `(.L_x_56) ;  /* 0x0000000000300947 */ /* 0x000fea0003800000 */
[----:B------:R-:W2:Y:S01]  /*8450*/  S2UR UR10, SR_CTAID.X ;  /* 0x00000000000a79c3 */ /* 0x000ea20000002500 */
[----:B------:R-:W-:Y:S01]  /*8460*/  ULDC.64 UR4, c[0x0][0x198] ;  /* 0x0000660000047ab9 */ /* 0x000fe20000000a00 */
[----:B------:R-:W-:Y:S01]  /*8470*/  R2UR UR8, R2 ;  /* 0x00000000020872ca */ /* 0x000fe200000e0000 */
[----:B------:R-:W-:Y:S01]  /*8480*/  UIADD3 UR4, UP0, UR4, 0x670, URZ ;  /* 0x0000067004047890 */ /* 0x000fe2000ff1e03f */
[----:B------:R-:W-:Y:S01]  /*8490*/  UMOV UR9, URZ ;  /* 0x0000003f00097c82 */ /* 0x000fe20008000000 */
[----:B------:R-:W-:Y:S02]  /*84a0*/  UMOV UR11, UR36 ;  /* 0x00000024000b7c82 */ /* 0x000fe40008000000 */
[----:B------:R-:W-:Y:S01]  /*84b0*/  UIADD3.X UR5, URZ, UR5, URZ, UP0, !UPT ;  /* 0x000000053f057290 */ /* 0x000fe200087fe43f */
[----:B------:R-:W-:Y:S01]  /*84c0*/  UMOV UR12, UR37 ;  /* 0x00000025000c7c82 */ /* 0x000fe20008000000 */
[----:B--2---:R-:W-:-:S09]  /*84d0*/  USHF.L.U32 UR10, UR10, 0x6, URZ ;  /* 0x000000060a0a7899 */ /* 0x004fd2000800063f */
[----:B------:R2:W-:Y:S01]  /*84e0*/  UTMASTG.4D [UR8], [UR4] ;  /* 0x00000008040073b5 */ /* 0x0005e20008018000 */
[----:B------:R0:W-:Y:S01]  /*84f0*/  UTMACMDFLUSH ;  /* 0x00000000000079b7 */ /* 0x0001e20000000000 */
[----:B--2---:R-:W-:-:S04]  /*8500*/  DEPBAR.LE SB0, 0x1 ;  /* 0x000080400000791a */ /* 0x004fc80000000000 */
.L_x_56:
[----:B------:R-:W-:Y:S05]  /*8510*/  BSYNC B0 ;  /* 0x0000000000007941 */ /* 0x000fea0003800000 */
.L_x_55:
[----:B------:R-:W-:Y:S01]  /*8520*/  BAR.SYNC.DEFER_BLOCKING 0x1, 0x80 ;  /* 0x0042000000007b1d */ /* 0x000fe20000010000 */
[----:B------:R-:W-:Y:S02]  /*8530*/  F2FP.F16.F32.PACK_AB R88, R89, R88 ;  /* 0x000000585958723e */ /* 0x000fe400000000ff */
[----:B------:R-:W-:Y:S02]  /*8540*/  F2FP.F16.F32.PACK_AB R89, R10, R13 ;  /* 0x0000000d0a59723e */ /* 0x000fe400000000ff */
[----:B------:R-:W-:Y:S01]  /*8550*/  F2FP.F16.F32.PACK_AB R90, R93, R92 ;  /* 0x0000005c5d5a723e */ /* 0x000fe200000000ff */
[----:B------:R-:W-:Y:S01]  /*8560*/  BSSY B0, `(.L_x_57) ;  /* 0x0000018000007945 */ /* 0x000fe20003800000 */
[----:B------:R-:W-:Y:S01]  /*8570*/  F2FP.F16.F32.PACK_AB R91, R12, R15 ;  /* 0x0000000f0c5b723e */ /* 0x000fe200000000ff */
[----:B------:R2:W-:Y:S01]  /*8580*/  STSM.16.M88.4 [R7+0x800], R96 ;  /* 0x0008006007007844 */ /* 0x0005e20000000200 */
[----:B------:R-:W-:Y:S01]  /*8590*/  @!PT LDS RZ, [RZ] ;  /* 0x00000000fffff984 */ /* 0x000fe20000000800 */
[----:B------:R-:W-:Y:S01]  /*85a0*/  @!PT LDS RZ, [RZ] ;  /* 0x00000000fffff984 */ /* 0x000fe20000000800 */
[----:B------:R-:W-:Y:S01]  /*85b0*/  @!PT LDS RZ, [RZ] ;  /* 0x00000000fffff984 */ /* 0x000fe20000000800 */
[----:B------:R-:W-:Y:S01]  /*85c0*/  @!PT LDS RZ, [RZ] ;  /* 0x00000000fffff984 */ /* 0x000fe20000000800 */
[----:B------:R3:W-:Y:S06]  /*85d0*/  MEMBAR.ALL.CTA ;  /* 0x0000000000007992 */ /* 0x0007ec0000008000 */
[----:B---3--:R-:W3:Y:S02]  /*85e0*/  FENCE.VIEW.ASYNC.S ;  /* 0x00000000000073c6 */ /* 0x008ee40000000000 */
[----:B---3--:R-:W-:Y:S06]  /*85f0*/  BAR.SYNC.DEFER_BLOCKING 0x1, 0x80 ;  /* 0x0042000000007b1d */ /* 0x008fec0000010000 */
[----:B------:R-:W-:Y:S05]  /*8600*/  @P0 BRA `(.L_x_58) ;  /* 0x0000000000340947 */ /* 0x000fea0003800000 */
[----:B------:R-:W3:Y:S01]  /*8610*/  S2UR UR10, SR_CTAID.X ;  /* 0x00000000000a79c3 */ /* 0x000ee20000002500 */
[----:B------:R-:W-:Y:S01]  /*8620*/  R2UR UR8, R2 ;  /* 0x00000000020872ca */ /* 0x000fe200000e0000 */
[----:B------:R-:W-:Y:S01]  /*8630*/  ULDC.64 UR4, c[0x0][0x198] ;  /* 0x0000660000047ab9 */ /* 0x000fe20000000a00 */
[----:B------:R-:W-:Y:S01]  /*8640*/  UMOV UR9, 0x10 ;  /* 0x0000001000097882 */ /* 0x000fe20000000000 */
[----:B------:R-:W-:Y:S01]  /*8650*/  UIADD3 UR4, UP0, UR4, 0x670, URZ ;  /* 0x0000067004047890 */ /* 0x000fe2000ff1e03f */
[----:B------:R-:W-:Y:S01]  /*8660*/  UMOV UR11, UR36 ;  /* 0x00000024000b7c82 */ /* 0x000fe20008000000 */
[----:B------:R-:W-:Y:S02]  /*8670*/  UMOV UR12, UR37 ;  /* 0x00000025000c7c82 */ /* 0x000fe40008000000 */
[----:B------:R-:W-:-:S06]  /*8680*/  UIADD3.X UR5, URZ, UR5, URZ, UP0, !UPT ;  /* 0x000000053f057290 */ /* 0x000fcc00087fe43f */
[----:B------:R-:W-:Y:S02]  /*8690*/  UIADD3 UR8, UR8, 0x800, URZ ;  /* 0x0000080008087890 */ /* 0x000fe4000fffe03f */
[----:B---3--:R-:W-:-:S09]  /*86a0*/  USHF.L.U32 UR10, UR10, 0x6, URZ ;  /* 0x000000060a0a7899 */ /* 0x008fd2000800063f */
[----:B------:R3:W-:Y:S01]  /*86b0*/  UTMASTG.4D [UR8], [UR4] ;  /* 0x00000008040073b5 */ /* 0x0007e20008018000 */
[----:B------:R0:W-:Y:S01]  /*86c0*/  UTMACMDFLUSH ;  /* 0x00000000000079b7 */ /* 0x0001e20000000000 */
[----:B---3--:R-:W-:-:S04]  /*86d0*/  DEPBAR.LE SB0, 0x1 ;  /* 0x000080400000791a */ /* 0x008fc80000000000 */
.L_x_58:
[----:B------:R-:W-:Y:S05]  /*86e0*/  BSYNC B0 ;  /* 0x0000000000007941 */ /* 0x000fea0003800000 */
.L_x_57:
[----:B------:R-:W-:Y:S06]  /*86f0*/  BAR.SYNC.DEFER_BLOCKING 0x1, 0x80 ;  /* 0x0042000000007b1d */ /* 0x000fec0000010000 */
[----:B------:R-:W-:Y:S01]  /*8700*/  BSSY B0, `(.L_x_59) ;  /* 0x0000015000007945 */ /* 0x000fe20003800000 */
[----:B------:R3:W-:Y:S01]  /*8710*/  STSM.16.M88.4 [R7], R88 ;  /* 0x0000005807007844 */ /* 0x0007e20000000200 */
[----:B------:R-:W-:Y:S01]  /*8720*/  @!PT LDS RZ, [RZ] ;  /* 0x00000000fffff984 */ /* 0x000fe20000000800 */
[----:B------:R-:W-:Y:S01]  /*8730*/  @!PT LDS RZ, [RZ] ;  /* 0x00000000fffff984 */ /* 0x000fe20000000800 */
[----:B------:R-:W-:Y:S01]  /*8740*/  @!PT LDS RZ, [RZ] ;  /* 0x00000000fffff984 */ /* 0x000fe20000000800 */
[----:B------:R-:W-:Y:S01]  /*8750*/  @!PT LDS RZ, [RZ] ;  /* 0x00000000fffff984 */ /* 0x000fe20000000800 */
[----:B------:R4:W-:Y:S06]  /*8760*/  MEMBAR.ALL.CTA ;  /* 0x0000000000007992 */ /* 0x0009ec0000008000 */
[----:B----4-:R-:W4:Y:S02]  /*8770*/  FENCE.VIEW.ASYNC.S ;  /* 0x00000000000073c6 */ /* 0x010f240000000000 */
[----:B----4-:R-:W-:Y:S06]  /*8780*/  BAR.SYNC.DEFER_BLOCKING 0x1, 0x80 ;  /* 0x0042000000007b1d */ /* 0x010fec0000010000 */
[----:B------:R-:W-:Y:S05]  /*8790*/  @P0 BRA `(.L_x_60) ;  /* 0x00000000002c0947 */ /* 0x000fea0003800000 */
[----:B------:R-:W4:Y:S01]  /*87a0*/  S2UR UR10, SR_CTAID.X ;  /* 0x00000000000a79c3 */ /* 0x000f220000002500 */
[----:B------:R-:W-:Y:S01]  /*87b0*/  ULDC.64 UR4, c[0x0][0x198] ;  /* 0x0000660000047ab9 */ /* 0x000fe20000000a00 */
[----:B------:R-:W-:Y:S01]  /*87c0*/  R2UR UR8, R2 ;  /* 0x00000000020872ca */ /* 0x000fe200000e0000 */
[----:B------:R-:W-:Y:S01]  /*87d0*/  UIADD3 UR4, UP0, UR4, 0x670, URZ ;  /* 0x0000067004047890 */ /* 0x000fe2000ff1e03f */
[----:B------:R-:W-:Y:S01]  /*87e0*/  UMOV UR9, 0x20 ;  /* 0x0000002000097882 */ /* 0x000fe20000000000 */
[----:B------:R-:W-:Y:S02]  /*87f0*/  UMOV UR11, UR36 ;  /* 0x00000024000b7c82 */ /* 0x000fe40008000000 */
[----:B------:R-:W-:Y:S01]  /*8800*/  UIADD3.X UR5, URZ, UR5, URZ, UP0, !UPT ;  /* 0x000000053f057290 */ /* 0x000fe200087fe43f */
[----:B------:R-:W-:Y:S01]  /*8810*/  UMOV UR12, UR37 ;  /* 0x00000025000c7c82 */ /* 0x000fe20008000000 */
[----:B----4-:R-:W-:-:S09]  /*8820*/  USHF.L.U32 UR10, UR10, 0x6, URZ ;  /* 0x000000060a0a7899 */ /* 0x010fd2000800063f */
[----:B------:R4:W-:Y:S02]  /*8830*/  UTMASTG.4D [UR8], [UR4] ;  /* 0x00000008040073b5 */ /* 0x0009e40008018000 */
[----:B----4-:R0:W-:Y:S02]  /*8840*/  UTMACMDFLUSH ;  /* 0x00000000000079b7 */ /* 0x0101e40000000000 */
.L_x_60:
[----:B------:R-:W-:Y:S05]  /*8850*/  BSYNC B0 ;  /* 0x0000000000007941 */ /* 0x000fea0003800000 */
.L_x_59:
[----:B------:R-:W-:-:S04]  /*8860*/  DEPBAR.LE SB0, 0x0 ;  /* 0x000080000000791a */ /* 0x000fc80000000000 */
[----:B------:R-:W-:Y:S05]  /*8870*/  EXIT ;  /* 0x000000000000794d */ /* 0x000fea0003800000 */
.L_x_7:
[----:B-1----:R1:W2:Y:S02]  /*8880*/  SYNCS.PHASECHK.TRANS64.TRYWAIT P2, [R3+URZ+0xd848], R2 ;  /* 0x00d84802030075a7 */ /* 0x0022a4000804017f */
[----:B--2---:R-:W-:Y:S05]  /*8890*/  @!P2 NANOSLEEP.SYNCS 0x989680 ;  /* 0x009896800000a95d */ /* 0x004fea0003900000 */
[----:B------:R-:W2:Y:S02]  /*88a0*/  @!P2 SYNCS.PHASECHK.TRANS64 P2, [R3+URZ+0xd848], R2 ;  /* 0x00d848020300a5a7 */ /* 0x000ea4000804007f */
[----:B--2---:R-:W-:Y:S05]  /*88b0*/  @!P2 BRA `(.L_x_7) ;  /* 0xfffffffc00f0a947 */ /* 0x004fea000383ffff */
[----:B------:R-:W-:Y:S05]  /*88c0*/  BRA `(.L_x_61) ;  /* 0xffffff7c00807947 */ /* 0x000fea000383ffff */
.L_x_12:
[----:B-1----:R1:W2:Y:S02]  /*88d0*/  SYNCS.PHASECHK.TRANS64.TRYWAIT P1, [R3+URZ+0xd820], R0 ;  /* 0x00d82000030075a7 */ /* 0x0022a4000802017f */
[----:B--2---:R-:W-:Y:S05]  /*88e0*/  @!P1 NANOSLEEP.SYNCS 0x989680 ;  /* 0x009896800000995d */ /* 0x004fea0003900000 */
[----:B------:R-:W2:Y:S02]  /*88f0*/  @!P1 SYNCS.PHASECHK.TRANS64 P1, [R3+URZ+0xd820], R0 ;  /* 0x00d82000030095a7 */ /* 0x000ea4000802007f */
[----:B--2---:R-:W-:Y:S05]  /*8900*/  @!P1 BRA `(.L_x_12) ;  /* 0xfffffffc00f09947 */ /* 0x004fea000383ffff */
[----:B------:R-:W-:Y:S05]  /*8910*/  BRA `(.L_x_62) ;  /* 0xffffff80004c7947 */ /* 0x000fea000383ffff */
.L_x_14:
[----:B-1----:R1:W2:Y:S02]  /*8920*/  SYNCS.PHASECHK.TRANS64.TRYWAIT P1, [R0+URZ+0xd820], R3 ;  /* 0x00d82003000075a7 */ /* 0x0022a4000802017f */
[----:B--2---:R-:W-:Y:S05]  /*8930*/  @!P1 NANOSLEEP.SYNCS 0x989680 ;  /* 0x009896800000995d */ /* 0x004fea0003900000 */
[----:B------:R-:W2:Y:S02]  /*8940*/  @!P1 SYNCS.PHASECHK.TRANS64 P1, [R0+URZ+0xd820], R3 ;  /* 0x00d82003000095a7 */ /* 0x000ea4000802007f */
[----:B--2---:R-:W-:Y:S05]  /*8950*/  @!P1 BRA `(.L_x_14) ;  /* 0xfffffffc00f09947 */ /* 0x004fea000383ffff */
[----:B------:R-:W-:Y:S05]  /*8960*/  BRA `(.L_x_63) ;  /* 0xffffff8000dc7947 */ /* 0x000fea000383ffff */
.L_x_17:
[----:B-1----:R1:W2:Y:S02]  /*8970*/  SYNCS.PHASECHK.TRANS64.TRYWAIT P1, [R2+URZ+0xd820], R3 ;  /* 0x00d82003020075a7 */ /* 0x0022a4000802017f */
[----:B--2---:R-:W-:Y:S05]  /*8980*/  @!P1 NANOSLEEP.SYNCS 0x989680 ;  /* 0x009896800000995d */ /* 0x004fea0003900000 */
[----:B------:R-:W2:Y:S02]  /*8990*/  @!P1 SYNCS.PHASECHK.TRANS64 P1, [R2+URZ+0xd820], R3 ;  /* 0x00d82003020095a7 */ /* 0x000ea4000802007f */
[----:B--2---:R-:W-:Y:S05]  /*89a0*/  @!P1 BRA `(.L_x_17) ;  /* 0xfffffffc00f09947 */ /* 0x004fea000383ffff */
[----:B------:R-:W-:Y:S05]  /*89b0*/  BRA `(.L_x_64) ;  /* 0xffffff8400887947 */ /* 0x000fea000383ffff */
.L_x_19:
[----:B-1----:R1:W2:Y:S02]  /*89c0*/  SYNCS.PHASECHK.TRANS64.TRYWAIT P1, [R3+URZ+0xd820], R0 ;  /* 0x00d82000030075a7 */ /* 0x0022a4000802017f */
[----:B--2---:R-:W-:Y:S05]  /*89d0*/  @!P1 NANOSLEEP.SYNCS 0x989680 ;  /* 0x009896800000995d */ /* 0x004fea0003900000 */
[----:B------:R-:W2:Y:S02]  /*89e0*/  @!P1 SYNCS.PHASECHK.TRANS64 P1, [R3+URZ+0xd820], R0 ;  /* 0x00d82000030095a7 */ /* 0x000ea4000802007f */
[----:B--2---:R-:W-:Y:S05]  /*89f0*/  @!P1 BRA `(.L_x_19) ;  /* 0xfffffffc00f09947 */ /* 0x004fea000383ffff */
[----:B------:R-:W-:Y:S05]  /*8a00*/  BRA `(.L_x_65) ;  /* 0xffffff8800307947 */ /* 0x000fea000383ffff */
.L_x_21:
[----:B-1----:R1:W2:Y:S02]  /*8a10*/  SYNCS.PHASECHK.TRANS64.TRYWAIT P1, [R2+URZ+0xd840], R89 ;  /* 0x00d84059020075a7 */ /* 0x0022a4000802017f */
[----:B--2---:R-:W-:Y:S05]  /*8a20*/  @!P1 NANOSLEEP.SYNCS 0x989680 ;  /* 0x009896800000995d */ /* 0x004fea0003900000 */
[----:B------:R-:W2:Y:S02]  /*8a30*/  @!P1 SYNCS.PHASECHK.TRANS64 P1, [R2+URZ+0xd840], R89 ;  /* 0x00d84059020095a7 */ /* 0x000ea4000802007f */
[----:B--2---:R-:W-:Y:S05]  /*8a40*/  @!P1 BRA `(.L_x_21) ;  /* 0xfffffffc00f09947 */ /* 0x004fea000383ffff */
[----:B------:R-:W-:Y:S05]  /*8a50*/  BRA `(.L_x_66) ;  /* 0xffffff8800e07947 */ /* 0x000fea000383ffff */
.L_x_22:
[----:B--2---:R2:W3:Y:S02]  /*8a60*/  SYNCS.PHASECHK.TRANS64.TRYWAIT P1, [R2+URZ+0xd800], R89 ;  /* 0x00d80059020075a7 */ /* 0x0044e4000802017f */
[----:B---3--:R-:W-:Y:S05]  /*8a70*/  @!P1 NANOSLEEP.SYNCS 0x989680 ;  /* 0x009896800000995d */ /* 0x008fea0003900000 */
[----:B------:R-:W3:Y:S02]  /*8a80*/  @!P1 SYNCS.PHASECHK.TRANS64 P1, [R2+URZ+0xd800], R89 ;  /* 0x00d80059020095a7 */ /* 0x000ee4000802007f */
[----:B---3--:R-:W-:Y:S05]  /*8a90*/  @!P1 BRA `(.L_x_22) ;  /* 0xfffffffc00f09947 */ /* 0x008fea000383ffff */
[----:B------:R-:W-:Y:S05]  /*8aa0*/  BRA `(.L_x_67) ;  /* 0xffffff8800d87947 */ /* 0x000fea000383ffff */
.L_x_23:
[----:B--2---:R2:W1:Y:S02]  /*8ab0*/  SYNCS.PHASECHK.TRANS64.TRYWAIT P6, [R2+URZ+0xd808], R89 ;  /* 0x00d80859020075a7 */ /* 0x00446400080c017f */
[----:B-1----:R-:W-:Y:S05]  /*8ac0*/  @!P6 NANOSLEEP.SYNCS 0x989680 ;  /* 0x009896800000e95d */ /* 0x002fea0003900000 */
[----:B------:R-:W1:Y:S02]  /*8ad0*/  @!P6 SYNCS.PHASECHK.TRANS64 P6, [R2+URZ+0xd808], R89 ;  /* 0x00d808590200e5a7 */ /* 0x000e6400080c007f */
[----:B-1----:R-:W-:Y:S05]  /*8ae0*/  @!P6 BRA `(.L_x_23) ;  /* 0xfffffffc00f0e947 */ /* 0x002fea000383ffff */
[----:B------:R-:W-:Y:S05]  /*8af0*/  BRA `(.L_x_68) ;  /* 0xffffff9c00687947 */ /* 0x000fea000383ffff */
.L_x_25:
[----:B-1----:R1:W2:Y:S02]  /*8b00*/  SYNCS.PHASECHK.TRANS64.TRYWAIT P1, [R9+URZ+0xd800], R0 ;  /* 0x00d80000090075a7 */ /* 0x0022a4000802017f */
[----:B--2---:R-:W-:Y:S05]  /*8b10*/  @!P1 NANOSLEEP.SYNCS 0x989680 ;  /* 0x009896800000995d */ /* 0x004fea0003900000 */
[----:B------:R-:W2:Y:S02]  /*8b20*/  @!P1 SYNCS.PHASECHK.TRANS64 P1, [R9+URZ+0xd800], R0 ;  /* 0x00d80000090095a7 */ /* 0x000ea4000802007f */
[----:B--2---:R-:W-:Y:S05]  /*8b30*/  @!P1 BRA `(.L_x_25) ;  /* 0xfffffffc00f09947 */ /* 0x004fea000383ffff */
[----:B------:R-:W-:Y:S05]  /*8b40*/  BRA `(.L_x_69) ;  /* 0xffffffb4002c7947 */ /* 0x000fea000383ffff */
.L_x_28:
[----:B-1----:R1:W2:Y:S02]  /*8b50*/  SYNCS.PHASECHK.TRANS64.TRYWAIT P2, [R0+URZ+0xd820], R9 ;  /* 0x00d82009000075a7 */ /* 0x0022a4000804017f */
[----:B--2---:R-:W-:Y:S05]  /*8b60*/  @!P2 NANOSLEEP.SYNCS 0x989680 ;  /* 0x009896800000a95d */ /* 0x004fea0003900000 */
[----:B------:R-:W2:Y:S02]  /*8b70*/  @!P2 SYNCS.PHASECHK.TRANS64 P2, [R0+URZ+0xd820], R9 ;  /* 0x00d820090000a5a7 */ /* 0x000ea4000804007f */
[----:B--2---:R-:W-:Y:S05]  /*8b80*/  @!P2 BRA `(.L_x_28) ;  /* 0xfffffffc00f0a947 */ /* 0x004fea000383ffff */
[----:B------:R-:W-:Y:S05]  /*8b90*/  BRA `(.L_x_70) ;  /* 0xffffffb400987947 */ /* 0x000fea000383ffff */
.L_x_31:
[----:B-1----:R1:W2:Y:S02]  /*8ba0*/  SYNCS.PHASECHK.TRANS64.TRYWAIT P6, [R116+URZ+0xd800], R21 ;  /* 0x00d80015740075a7 */ /* 0x0022a400080c017f */
[----:B--2---:R-:W-:Y:S05]  /*8bb0*/  @!P6 NANOSLEEP.SYNCS 0x989680 ;  /* 0x009896800000e95d */ /* 0x004fea0003900000 */
[----:B------:R-:W2:Y:S02]  /*8bc0*/  @!P6 SYNCS.PHASECHK.TRANS64 P6, [R116+URZ+0xd800], R21 ;  /* 0x00d800157400e5a7 */ /* 0x000ea400080c007f */
[----:B--2---:R-:W-:Y:S05]  /*8bd0*/  @!P6 BRA `(.L_x_31) ;  /* 0xfffffffc00f0e947 */ /* 0x004fea000383ffff */
[----:B------:R-:W-:Y:S05]  /*8be0*/  BRA `(.L_x_71) ;  /* 0xffffffbc00d07947 */ /* 0x000fea000383ffff */
.L_x_35:
[----:B-1----:R1:W2:Y:S02]  /*8bf0*/  SYNCS.PHASECHK.TRANS64.TRYWAIT P1, [R10+URZ+0xd820], R17 ;  /* 0x00d820110a0075a7 */ /* 0x0022a4000802017f */
[----:B--2---:R-:W-:Y:S05]  /*8c00*/  @!P1 NANOSLEEP.SYNCS 0x989680 ;  /* 0x009896800000995d */ /* 0x004fea0003900000 */
[----:B------:R-:W2:Y:S02]  /*8c10*/  @!P1 SYNCS.PHASECHK.TRANS64 P1, [R10+URZ+0xd820], R17 ;  /* 0x00d820110a0095a7 */ /* 0x000ea4000802007f */
[----:B--2---:R-:W-:Y:S05]  /*8c20*/  @!P1 BRA `(.L_x_35) ;  /* 0xfffffffc00f09947 */ /* 0x004fea000383ffff */
[----:B------:R-:W-:Y:S05]  /*8c30*/  BRA `(.L_x_72) ;  /* 0xffffffe400787947 */ /* 0x000fea000383ffff */
        .weak           $__internal_0_$__cuda_sm20_rcp_rn_f32_slowpath
        .type           $__internal_0_$__cuda_sm20_rcp_rn_f32_slowpath,@function
        .size           $__internal_0_$__cuda_sm20_rcp_rn_f32_slowpath,(.L_x_78 - $__internal_0_$__cuda_sm20_rcp_rn_f32_slowpath)
$__internal_0_$__cuda_sm20_rcp_rn_f32_slowpath:
[----:B------:R-:W-:Y:S01]  /*8c40*/  IMAD.SHL.U32 R3, R4, 0x2, RZ ;  /* 0x0000000204037824 */ /* 0x000fe200078e00ff */
[----:B------:R-:W-:Y:S04]  /*8c50*/  BSSY B2, `(.L_x_73) ;  /* 0x0000030000027945 */ /* 0x000fe80003800000 */
[----:B------:R-:W-:-:S04]  /*8c60*/  SHF.R.U32.HI R18, RZ, 0x18, R3 ;  /* 0x00000018ff127819 */ /* 0x000fc80000011603 */
[----:B------:R-:W-:-:S13]  /*8c70*/  ISETP.NE.U32.AND P0, PT, R18, RZ, PT ;  /* 0x000000ff1200720c */ /* 0x000fda0003f05070 */
[----:B------:R-:W-:Y:S05]  /*8c80*/  @P0 BRA `(.L_x_74) ;  /* 0x0000000000280947 */ /* 0x000fea0003800000 */
[----:B------:R-:W-:-:S04]  /*8c90*/  SHF.L.U32 R3, R4, 0x1, RZ ;  /* 0x0000000104037819 */ /* 0x000fc800000006ff */
[----:B------:R-:W-:-:S13]  /*8ca0*/  ISETP.NE.AND P0, PT, R3, RZ, PT ;  /* 0x000000ff0300720c */ /* 0x000fda0003f05270 */
[----:B------:R-:W-:Y:S01]  /*8cb0*/  @P0 FFMA R10, R4, 1.84467440737095516160e+19, RZ ;  /* 0x5f800000040a0823 */ /* 0x000fe200000000ff */
[----:B------:R-:W-:Y:S08]  /*8cc0*/  @!P0 MUFU.RCP R5, R4 ;  /* 0x0000000400058308 */ /* 0x000ff00000001000 */
[----:B------:R-:W1:Y:S02]  /*8cd0*/  @P0 MUFU.RCP R3, R10 ;  /* 0x0000000a00030308 */ /* 0x000e640000001000 */
[----:B-1----:R-:W-:-:S04]  /*8ce0*/  @P0 FFMA R12, R10, R3, -1 ;  /* 0xbf8000000a0c0423 */ /* 0x002fc80000000003 */
[----:B------:R-:W-:-:S04]  /*8cf0*/  @P0 FADD.FTZ R12, -R12, -RZ ;  /* 0x800000ff0c0c0221 */ /* 0x000fc80000010100 */
[----:B------:R-:W-:-:S04]  /*8d00*/  @P0 FFMA R3, R3, R12, R3 ;  /* 0x0000000c03030223 */ /* 0x000fc80000000003 */
[----:B------:R-:W-:Y:S01]  /*8d10*/  @P0 FFMA R5, R3, 1.84467440737095516160e+19, RZ ;  /* 0x5f80000003050823 */ /* 0x000fe200000000ff */
[----:B------:R-:W-:Y:S06]  /*8d20*/  BRA `(.L_x_75) ;  /* 0x0000000000887947 */ /* 0x000fec0003800000 */
.L_x_74:
[----:B------:R-:W-:-:S04]  /*8d30*/  IADD3 R19, R18, -0xfd, RZ ;  /* 0xffffff0312137810 */ /* 0x000fc80007ffe0ff */
[----:B------:R-:W-:-:S13]  /*8d40*/  ISETP.GT.U32.AND P0, PT, R19, 0x1, PT ;  /* 0x000000011300780c */ /* 0x000fda0003f04070 */
[----:B------:R-:W-:Y:S05]  /*8d50*/  @P0 BRA `(.L_x_76) ;  /* 0x0000000000780947 */ /* 0x000fea0003800000 */
[----:B------:R-:W-:Y:S01]  /*8d60*/  LOP3.LUT R3, R4, 0x7fffff, RZ, 0xc0, !PT ;  /* 0x007fffff04037812 */ /* 0x000fe200078ec0ff */
[----:B------:R-:W-:-:S03]  /*8d70*/  IMAD.MOV.U32 R14, RZ, RZ, 0x3 ;  /* 0x00000003ff0e7424 */ /* 0x000fc600078e00ff */
[----:B------:R-:W-:Y:S02]  /*8d80*/  LOP3.LUT R3, R3, 0x3f800000, RZ, 0xfc, !PT ;  /* 0x3f80000003037812 */ /* 0x000fe400078efcff */
[----:B------:R-:W-:Y:S02]  /*8d90*/  SHF.L.U32 R14, R14, R19, RZ ;  /* 0x000000130e0e7219 */ /* 0x000fe400000006ff */
[----:B------:R-:W1:Y:S02]  /*8da0*/  MUFU.RCP R10, R3 ;  /* 0x00000003000a7308 */ /* 0x000e640000001000 */
[----:B-1----:R-:W-:-:S04]  /*8db0*/  FFMA R5, R3, R10, -1 ;  /* 0xbf80000003057423 */ /* 0x002fc8000000000a */
[----:B------:R-:W-:-:S04]  /*8dc0*/  FADD.FTZ R5, -R5, -RZ ;  /* 0x800000ff05057221 */ /* 0x000fc80000010100 */
[CCC-:B------:R-:W-:Y:S01]  /*8dd0*/  FFMA.RM R12, R10.reuse, R5.reuse, R10.reuse ;  /* 0x000000050a0c7223 */ /* 0x1c0fe2000000400a */
[----:B------:R-:W-:-:S04]  /*8de0*/  FFMA.RP R15, R10, R5, R10 ;  /* 0x000000050a0f7223 */ /* 0x000fc8000000800a */
[C---:B------:R-:W-:Y:S02]  /*8df0*/  LOP3.LUT R5, R12.reuse, 0x7fffff, RZ, 0xc0, !PT ;  /* 0x007fffff0c057812 */ /* 0x040fe400078ec0ff */
[----:B------:R-:W-:Y:S02]  /*8e00*/  FSETP.NEU.FTZ.AND P0, PT, R12, R15, PT ;  /* 0x0000000f0c00720b */ /* 0x000fe40003f1d000 */
[----:B------:R-:W-:Y:S02]  /*8e10*/  LOP3.LUT R5, R5, 0x800000, RZ, 0xfc, !PT ;  /* 0x0080000005057812 */ /* 0x000fe400078efcff */
[----:B------:R-:W-:Y:S02]  /*8e20*/  SEL R10, RZ, 0xffffffff, !P0 ;  /* 0xffffffffff0a7807 */ /* 0x000fe40004000000 */
[----:B------:R-:W-:Y:S02]  /*8e30*/  LOP3.LUT R14, R14, R5, RZ, 0xc0, !PT ;  /* 0x000000050e0e7212 */ /* 0x000fe400078ec0ff */
[----:B------:R-:W-:-:S02]  /*8e40*/  IADD3 R10, -R10, RZ, RZ ;  /* 0x000000ff0a0a7210 */ /* 0x000fc40007ffe1ff */
[-C--:B------:R-:W-:Y:S02]  /*8e50*/  SHF.R.U32.HI R14, RZ, R19.reuse, R14 ;  /* 0x00000013ff0e7219 */ /* 0x080fe4000001160e */
[--C-:B------:R-:W-:Y:S01]  /*8e60*/  LOP3.LUT P1, RZ, R10, R19, R5.reuse, 0xf8, !PT ;  /* 0x000000130aff7212 */ /* 0x100fe2000782f805 */
[----:B------:R-:W-:Y:S01]  /*8e70*/  VIADD R10, R18, 0xffffff04 ;  /* 0xffffff04120a7836 */ /* 0x000fe20000000000 */
[C---:B------:R-:W-:Y:S02]  /*8e80*/  LOP3.LUT P0, RZ, R14.reuse, 0x1, RZ, 0xc0, !PT ;  /* 0x000000010eff7812 */ /* 0x040fe4000780c0ff */
[----:B------:R-:W-:Y:S02]  /*8e90*/  LOP3.LUT P2, RZ, R14, 0x2, RZ, 0xc0, !PT ;  /* 0x000000020eff7812 */ /* 0x000fe4000784c0ff */
[----:B------:R-:W-:Y:S02]  /*8ea0*/  SHF.R.U32.HI R5, RZ, R10, R5 ;  /* 0x0000000aff057219 */ /* 0x000fe40000011605 */
[----:B------:R-:W-:-:S02]  /*8eb0*/  PLOP3.LUT P0, PT, P0, P1, P2, 0xe0, 0x0 ;  /* 0x000000000000781c */ /* 0x000fc40000703c20 */
[----:B------:R-:W-:Y:S02]  /*8ec0*/  LOP3.LUT P1, RZ, R4, 0x7fffff, RZ, 0xc0, !PT ;  /* 0x007fffff04ff7812 */ /* 0x000fe4000782c0ff */
[----:B------:R-:W-:-:S04]  /*8ed0*/  SEL R3, RZ, 0x1, !P0 ;  /* 0x00000001ff037807 */ /* 0x000fc80004000000 */
[----:B------:R-:W-:-:S04]  /*8ee0*/  IADD3 R3, -R3, RZ, RZ ;  /* 0x000000ff03037210 */ /* 0x000fc80007ffe1ff */
[----:B------:R-:W-:-:S13]  /*8ef0*/  ISETP.GE.AND P0, PT, R3, RZ, PT ;  /* 0x000000ff0300720c */ /* 0x000fda0003f06270 */
[----:B------:R-:W-:-:S04]  /*8f00*/  @!P0 IADD3 R5, R5, 0x1, RZ ;  /* 0x0000000105058810 */ /* 0x000fc80007ffe0ff */
[----:B------:R-:W-:-:S04]  /*8f10*/  @!P1 SHF.L.U32 R5, R5, 0x1, RZ ;  /* 0x0000000105059819 */ /* 0x000fc800000006ff */
[----:B------:R-:W-:Y:S01]  /*8f20*/  LOP3.LUT R5, R5, 0x80000000, R4, 0xf8, !PT ;  /* 0x8000000005057812 */ /* 0x000fe200078ef804 */
[----:B------:R-:W-:Y:S06]  /*8f30*/  BRA `(.L_x_75) ;  /* 0x0000000000047947 */ /* 0x000fec0003800000 */
.L_x_76:
[----:B------:R1:W2:Y:S02]  /*8f40*/  MUFU.RCP R5, R4 ;  /* 0x0000000400057308 */ /* 0x0002a40000001000 */
.L_x_75:
[----:B------:R-:W-:Y:S05]  /*8f50*/  BSYNC B2 ;  /* 0x0000000000027941 */ /* 0x000fea0003800000 */
.L_x_73:
[----:B--2---:R-:W-:Y:S01]  /*8f60*/  IMAD.MOV.U32 R3, RZ, RZ, R5 ;  /* 0x000000ffff037224 */ /* 0x004fe200078e0005 */
[----:B-1----:R-:W-:Y:S02]  /*8f70*/  MOV R4, R17 ;  /* 0x0000001100047202 */ /* 0x002fe40000000f00 */
[----:B------:R-:W-:-:S04]  /*8f80*/  MOV R5, 0x0 ;  /* 0x0000000000057802 */ /* 0x000fc80000000f00 */
[----:B------:R-:W-:Y:S05]  /*8f90*/  RET.REL.NODEC R4 `(_ZN7cutlass13device_kernelINS_4fmha6kernel13FmhaKernelTmaINS1_10collective15FmhaMainloopTmaINS_6half_tEfN4cute5tupleIJNS7_1CILi64EEENS9_ILi128EEENS9_ILi48EEEEEENS4_13DefaultFusionEJEEENS4_15FmhaFwdEpilogueIS6_fNS8_IJSA_SC_SB_EEEEEJEEEEEvNT_6ParamsE) ;  /* 0xffffff7004187950 */ /* 0x000fea0003c3ffff */
.L_x_77:
[----:B------:R-:W-:-:S00]  /*8fa0*/  BRA `(.L_x_77) ;  /* 0xfffffffc00fc7947 */ /* 0x000fc0000383ffff */
[----:B------:R-:W-:-:S00]  /*8fb0*/  NOP ;  /* 0x0000000000007918 */ /* 0x000fc00000000000 */
        /* <DEDUP_REMOVED lines=12> */
.L_x_78:


//--------------------- .nv.global.init           --------------------------
	.section	.nv.global.init,"aw",@progbits
.nv.global.init:
	.type		$str$23,@object
	.size		$str$23,($str$24 - $str$23)
$str$23:
        /*0000*/ 	.byte	0x28, 0x61, 0x64, 0x64, 0x72, 0x65, 0x73, 0x73, 0x20, 0x26, 0x20, 0x6d, 0x61, 0x73, 0x6b, 0x29
        /*0010*/ 	.byte	0x20, 0x3d, 0x3d, 0x20, 0x30, 0x00
	.type		$str$24,@object
	.size		$str$24,(__unnamed_1 - $str$24)
$str$24:
        /*0016*/ 	.byte	0x2f, 0x74, 0x6d, 0x70, 0x2f, 0x63, 0x75, 0x74, 0x6c, 0x61, 0x73, 0x73, 0x5f, 0x73, 0x77, 0x65
        /*0026*/ 	.byte	0x65, 0x70, 0x5f, 0x73, 0x72, 0x63, 0x2f, 0x69, 0x6e, 0x63, 0x6c, 0x75, 0x64, 0x65, 0x2f, 0x63
        /*0036*/ 	.byte	0x75, 0x74, 0x65, 0x2f, 0x70, 0x6f, 0x69, 0x6e, 0x74, 0x65, 0x72, 0x5f, 0x66, 0x6c, 0x61, 0x67
        /*0046*/ 	.byte	0x67, 0x65, 0x64, 0x2e, 0x68, 0x70, 0x70, 0x00
	.type		__unnamed_1,@object
	.size		__unnamed_1,(__unnamed_2 - __unnamed_1)
__unnamed_1:
        /*004e*/ 	.byte	0x61, 0x75, 0x74, 0x6f, 0x20, 0x63, 0x75, 0x74, 0x65, 0x3a, 0x3a, 0x61, 0x73, 0x5f, 0x70, 0x6f
        /* <DEDUP_REMOVED lines=27> */
        /*020e*/ 	.byte	0x3e, 0x3e, 0x3e, 0x3e, 0x3e, 0x5d, 0x00
	.type		__unnamed_2,@object
	.size		__unnamed_2,(.L_1 - __unnamed_2)
__unnamed_2:
        /* <DEDUP_REMOVED lines=29> */
.L_1:


//--------------------- .nv.shared._ZN7cutlass13device_kernelINS_4fmha6kernel13FmhaKernelTmaINS1_10collective15FmhaMainloopTmaINS_6half_tEfN4cute5tupleIJNS7_1CILi64EEENS9_ILi128EEENS9_ILi48EEEEEENS4_13DefaultFusionEJEEENS4_15FmhaFwdEpilogueIS6_fNS8_IJSA_SC_SB_EEEEEJEEEEEvNT_6ParamsE --------------------------
	.section	.nv.shared._ZN7cutlass13device_kernelINS_4fmha6kernel13FmhaKernelTmaINS1_10collective15FmhaMainloopTmaINS_6half_tEfN4cute5tupleIJNS7_1CILi64EEENS9_ILi128EEENS9_ILi48EEEEEENS4_13DefaultFusionEJEEENS4_15FmhaFwdEpilogueIS6_fNS8_IJSA_SC_SB_EEEEEJEEEEEvNT_6ParamsE,"aw",@nobits
	.sectionflags	@""
	.align	16
	.zero		1024


//--------------------- .nv.shared.reserved.0     --------------------------
	.section	.nv.shared.reserved.0,"aw",@nobits
	.weak		__nv_reservedSMEM_offset_0_alias
	.size		__nv_reservedSMEM_offset_0_alias, 0, 0
	.other		__nv_reservedSMEM_offset_0_alias,@"STO_CUDA_RESERVED_SHARED STV_DEFAULT"
__nv_reservedSMEM_offset_0_alias:
	.zero		0


//--------------------- .nv.global                --------------------------
	.section	.nv.global,"aw",@nobits
.nv.global:
	.type		_ZN39_INTERNAL_2e52a6f0_4_k_cu_32e2169b_27934cute1_E,@object
	.size		_ZN39_INTERNAL_2e52a6f0_4_k_cu_32e2169b_27934cute1_E,(_ZN39_INTERNAL_2e52a6f0_4_k_cu_32e2169b_27934cuda3std3__45__cpo6cbeginE - _ZN39_INTERNAL_2e52a6f0_4_k_cu_32e2169b_27934cute1_E)
_ZN39_INTERNAL_2e52a6f0_4_k_cu_32e2169b_27934cute1_E:
	.zero		1
	.type		_ZN39_INTERNAL_2e52a6f0_4_k_cu_32e2169b_27934cuda3std3__45__cpo6cbeginE,@object
	.size		_ZN39_INTERNAL_2e52a6f0_4_k_cu_32e2169b_27934cuda3std3__45__cpo6cbeginE,(_ZN39_INTERNAL_2e52a6f0_4_k_cu_32e2169b_27934cuda3std3__48in_placeE - _ZN39_INTERNAL_2e52a6f0_4_k_cu_32e2169b_27934cuda3std3__45__cpo6cbeginE)
_ZN39_INTERNAL_2e52a6f0_4_k_cu_32e2169b_27934cuda3std3__45__cpo6cbeginE:
	.zero		1
	.type		_ZN39_INTERNAL_2e52a6f0_4_k_cu_32e2169b_27934cuda3std3__48in_placeE,@object
	.size		_ZN39_INTERNAL_2e52a6f0_4_k_cu_32e2169b_27934cuda3std3__48in_placeE,(_ZN39_INTERNAL_2e52a6f0_4_k_cu_32e2169b_27934cuda3std6ranges3__45__cpo9iter_moveE - _ZN39_INTERNAL_2e52a6f0_4_k_cu_32e2169b_27934cuda3std3__48in_placeE)
_ZN39_INTERNAL_2e52a6f0_4_k_cu_32e2169b_27934cuda3std3__48in_placeE:
	.zero		1
	.type		_ZN39_INTERNAL_2e52a6f0_4_k_cu_32e2169b_27934cuda3std6ranges3__45__cpo9iter_moveE,@object
	.size		_ZN39_INTERNAL_2e52a6f0_4_k_cu_32e2169b_27934cuda3std6ranges3__45__cpo9iter_moveE,(_ZN39_INTERNAL_2e52a6f0_4_k_cu_32e2169b_27934cuda3std3__45__cpo5beginE - _ZN39_INTERNAL_2e52a6f0_4_k_cu_32e2169b_27934cuda3std6ranges3__45__cpo9iter_moveE)
_ZN39_INTERNAL_2e52a6f0_4_k_cu_32e2169b_27934cuda3std6ranges3__45__cpo9iter_moveE:
	.zero		1
	.type		_ZN39_INTERNAL_2e52a6f0_4_k_cu_32e2169b_27934cuda3std3__45__cpo5beginE,@object
	.size		_ZN39_INTERNAL_2e52a6f0_4_k_cu_32e2169b_27934cuda3std3__45__cpo5beginE,(_ZN39_INTERNAL_2e52a6f0_4_k_cu_32e2169b_27934cuda3std3__441_GLOBAL__N__2e52a6f0_4_k_cu_32e2169b_27936ignoreE - _ZN39_INTERNAL_2e52a6f0_4_k_cu_32e2169b_27934cuda3std3__45__cpo5beginE)
_ZN39_INTERNAL_2e52a6f0_4_k_cu_32e2169b_27934cuda3std3__45__cpo5beginE:
	.zero		1
	.type		_ZN39_INTERNAL_2e52a6f0_4_k_cu_32e2169b_27934cuda3std3__441_GLOBAL__N__2e52a6f0_4_k_cu_32e2169b_27936ignoreE,@object
	.size		_ZN39_INTERNAL_2e52a6f0_4_k_cu_32e2169b_27934cuda3std3__441_GLOBAL__N__2e52a6f0_4_k_cu_32e2169b_27936ignoreE,(_ZN39_INTERNAL_2e52a6f0_4_k_cu_32e2169b_27934cute7productE - _ZN39_INTERNAL_2e52a6f0_4_k_cu_32e2169b_27934cuda3std3__441_GLOBAL__N__2e52a6f0_4_k_cu_32e2169b_27936ignoreE)
_ZN39_INTERNAL_2e52a6f0_4_k_cu_32e2169b_27934cuda3std3__441_GLOBAL__N__2e52a6f0_4_k_cu_32e2169b_27936ignoreE:
	.zero		1
	.type		_ZN39_INTERNAL_2e52a6f0_4_k_cu_32e2169b_27934cute7productE,@object
	.size		_ZN39_INTERNAL_2e52a6f0_4_k_cu_32e2169b_27934cute7productE,(_ZN39_INTERNAL_2e52a6f0_4_k_cu_32e2169b_27934cuda3std3__45__cpo3endE - _ZN39_INTERNAL_2e52a6f0_4_k_cu_32e2169b_27934cute7productE)
_ZN39_INTERNAL_2e52a6f0_4_k_cu_32e2169b_27934cute7productE:
	.zero		1
	.type		_ZN39_INTERNAL_2e52a6f0_4_k_cu_32e2169b_27934cuda3std3__45__cpo3endE,@object
	.size		_ZN39_INTERNAL_2e52a6f0_4_k_cu_32e2169b_27934cuda3std3__45__cpo3endE,(_ZN39_INTERNAL_2e52a6f0_4_k_cu_32e2169b_27934cuda3std3__419piecewise_constructE - _ZN39_INTERNAL_2e52a6f0_4_k_cu_32e2169b_27934cuda3std3__45__cpo3endE)
_ZN39_INTERNAL_2e52a6f0_4_k_cu_32e2169b_27934cuda3std3__45__cpo3endE:
	.zero		1
	.type		_ZN39_INTERNAL_2e52a6f0_4_k_cu_32e2169b_27934cuda3std3__419piecewise_constructE,@object
	.size		_ZN39_INTERNAL_2e52a6f0_4_k_cu_32e2169b_27934cuda3std3__419piecewise_constructE,(_ZN39_INTERNAL_2e52a6f0_4_k_cu_32e2169b_27934cuda3std3__45__cpo4cendE - _ZN39_INTERNAL_2e52a6f0_4_k_cu_32e2169b_27934cuda3std3__419piecewise_constructE)
_ZN39_INTERNAL_2e52a6f0_4_k_cu_32e2169b_27934cuda3std3__419piecewise_constructE:
	.zero		1
	.type		_ZN39_INTERNAL_2e52a6f0_4_k_cu_32e2169b_27934cuda3std3__45__cpo4cendE,@object
	.size		_ZN39_INTERNAL_2e52a6f0_4_k_cu_32e2169b_27934cuda3std3__45__cpo4cendE,(_ZN39_INTERNAL_2e52a6f0_4_k_cu_32e2169b_27934cuda3std6ranges3__45__cpo4swapE - _ZN39_INTERNAL_2e52a6f0_4_k_cu_32e2169b_27934cuda3std3__45__cpo4cendE)
_ZN39_INTERNAL_2e52a6f0_4_k_cu_32e2169b_27934cuda3std3__45__cpo4cendE:
	.zero		1
	.type		_ZN39_INTERNAL_2e52a6f0_4_k_cu_32e2169b_27934cuda3std6ranges3__45__cpo4swapE,@object
	.size		_ZN39_INTERNAL_2e52a6f0_4_k_cu_32e2169b_27934cuda3std6ranges3__45__cpo4swapE,(.L_9 - _ZN39_INTERNAL_2e52a6f0_4_k_cu_32e2169b_27934cuda3std6ranges3__45__cpo4swapE)
_ZN39_INTERNAL_2e52a6f0_4_k_cu_32e2169b_27934cuda3std6ranges3__45__cpo4swapE:
	.zero		1
.L_9:


//--------------------- .nv.constant0._ZN7cutlass13device_kernelINS_4fmha6kernel13FmhaKernelTmaINS1_10collective15FmhaMainloopTmaINS_6half_tEfN4cute5tupleIJNS7_1CILi64EEENS9_ILi128EEENS9_ILi48EEEEEENS4_13DefaultFusionEJEEENS4_15FmhaFwdEpilogueIS6_fNS8_IJSA_SC_SB_EEEEEJEEEEEvNT_6ParamsE --------------------------
	.section	.nv.constant0._ZN7cutlass13device_kernelINS_4fmha6kernel13FmhaKernelTmaINS1_10collective15FmhaMainloopTmaINS_6half_tEfN4cute5tupleIJNS7_1CILi64EEENS9_ILi128EEENS9_ILi48EEEEEENS4_13DefaultFusionEJEEENS4_15FmhaFwdEpilogueIS6_fNS8_IJSA_SC_SB_EEEEEJEEEEEvNT_6ParamsE,"a",@progbits
	.sectionflags	@""
	.align	4
.nv.constant0._ZN7cutlass13device_kernelINS_4fmha6kernel13FmhaKernelTmaINS1_10collective15FmhaMainloopTmaINS_6half_tEfN4cute5tupleIJNS7_1CILi64EEENS9_ILi128EEENS9_ILi48EEEEEENS4_13DefaultFusionEJEEENS4_15FmhaFwdEpilogueIS6_fNS8_IJSA_SC_SB_EEEEEJEEEEEvNT_6ParamsE:
	.zero		2688


//--------------------- SYMBOLS --------------------------

	.type		.nv.reservedSmem.offset0,@object
	.size		.nv.reservedSmem.offset0,0x4
	.type		__assertfail,@function
